//
// Generated by NVIDIA NVVM Compiler
//
// Compiler Build ID: CL-36424714
// Cuda compilation tools, release 13.0, V13.0.88
// Based on NVVM 20.0.0
//

.version 9.0
.target sm_100
.address_size 64

	// .globl	_Z16jacobi_iterationiddPdS_S_
.extern .shared .align 16 .b8 sh_mem[];

.visible .entry _Z16jacobi_iterationiddPdS_S_(
	.param .u32 _Z16jacobi_iterationiddPdS_S__param_0,
	.param .f64 _Z16jacobi_iterationiddPdS_S__param_1,
	.param .f64 _Z16jacobi_iterationiddPdS_S__param_2,
	.param .u64 .ptr .align 1 _Z16jacobi_iterationiddPdS_S__param_3,
	.param .u64 .ptr .align 1 _Z16jacobi_iterationiddPdS_S__param_4,
	.param .u64 .ptr .align 1 _Z16jacobi_iterationiddPdS_S__param_5
)
{
	.reg .pred 	%p<18>;
	.reg .b32 	%r<28>;
	.reg .b64 	%rd<13>;
	.reg .b64 	%fd<26>;

	ld.param.u32 	%r12, [_Z16jacobi_iterationiddPdS_S__param_0];
	ld.param.f64 	%fd4, [_Z16jacobi_iterationiddPdS_S__param_1];
	ld.param.f64 	%fd5, [_Z16jacobi_iterationiddPdS_S__param_2];
	ld.param.u64 	%rd2, [_Z16jacobi_iterationiddPdS_S__param_3];
	ld.param.u64 	%rd4, [_Z16jacobi_iterationiddPdS_S__param_4];
	ld.param.u64 	%rd3, [_Z16jacobi_iterationiddPdS_S__param_5];
	cvta.to.global.u64 	%rd5, %rd4;
	mov.u32 	%r1, %tid.x;
	add.s32 	%r2, %r1, 1;
	mov.u32 	%r3, %ntid.x;
	mov.u32 	%r4, %ctaid.x;
	mul.lo.s32 	%r13, %r3, %r4;
	add.s32 	%r5, %r13, %r1;
	add.s32 	%r6, %r2, %r13;
	add.s32 	%r7, %r12, -1;
	setp.ge.s32 	%p1, %r6, %r7;
	mul.wide.s32 	%rd6, %r5, 8;
	add.s64 	%rd1, %rd5, %rd6;
	shl.b32 	%r14, %r1, 3;
	mov.u32 	%r15, sh_mem;
	add.s32 	%r8, %r15, %r14;
	@%p1 bra 	$L__BB0_2;
	ld.global.f64 	%fd6, [%rd1+8];
	st.shared.f64 	[%r8+8], %fd6;
$L__BB0_2:
	mov.u32 	%r16, %nctaid.x;
	add.s32 	%r17, %r16, -1;
	setp.ge.u32 	%p2, %r4, %r17;
	@%p2 bra 	$L__BB0_7;
	setp.ne.s32 	%p5, %r1, 0;
	@%p5 bra 	$L__BB0_5;
	ld.global.f64 	%fd9, [%rd1];
	st.shared.f64 	[sh_mem], %fd9;
$L__BB0_5:
	setp.ne.s32 	%p6, %r2, %r3;
	@%p6 bra 	$L__BB0_11;
	ld.global.f64 	%fd10, [%rd1+16];
	st.shared.f64 	[%r8+16], %fd10;
	bra.uni 	$L__BB0_11;
$L__BB0_7:
	setp.ne.s32 	%p3, %r1, 0;
	@%p3 bra 	$L__BB0_9;
	ld.global.f64 	%fd7, [%rd1];
	st.shared.f64 	[sh_mem], %fd7;
$L__BB0_9:
	add.s32 	%r18, %r12, -3;
	setp.ne.s32 	%p4, %r5, %r18;
	@%p4 bra 	$L__BB0_11;
	ld.global.f64 	%fd8, [%rd1+16];
	st.shared.f64 	[%r8+16], %fd8;
$L__BB0_11:
	setp.ge.s32 	%p7, %r6, %r7;
	@%p7 bra 	$L__BB0_13;
	mul.f64 	%fd12, %fd4, %fd4;
	cvta.to.global.u64 	%rd7, %rd2;
	add.s64 	%rd9, %rd7, %rd6;
	ld.global.f64 	%fd13, [%rd9+8];
	mul.f64 	%fd14, %fd12, %fd13;
	div.rn.f64 	%fd25, %fd14, %fd5;
$L__BB0_13:
	setp.ge.s32 	%p8, %r6, %r7;
	bar.sync 	0;
	@%p8 bra 	$L__BB0_15;
	ld.shared.f64 	%fd15, [%r8];
	add.f64 	%fd16, %fd25, %fd15;
	ld.shared.f64 	%fd17, [%r8+16];
	add.f64 	%fd18, %fd16, %fd17;
	mul.f64 	%fd19, %fd18, 0d3FE0000000000000;
	st.global.f64 	[%rd1+8], %fd19;
	ld.shared.f64 	%fd20, [%r8+8];
	sub.f64 	%fd21, %fd19, %fd20;
	abs.f64 	%fd22, %fd21;
	st.shared.f64 	[%r8+1040], %fd22;
$L__BB0_15:
	bar.sync 	0;
	setp.lt.u32 	%p9, %r3, 2;
	@%p9 bra 	$L__BB0_21;
	add.s32 	%r9, %r8, 1040;
	mov.b32 	%r27, 1;
$L__BB0_17:
	mov.u32 	%r10, %r27;
	shl.b32 	%r27, %r10, 1;
	add.s32 	%r20, %r27, 1023;
	and.b32  	%r22, %r20, %r1;
	setp.ne.s32 	%p10, %r22, 0;
	add.s32 	%r23, %r10, %r1;
	setp.ge.s32 	%p11, %r23, %r3;
	add.s32 	%r24, %r10, %r6;
	setp.ge.s32 	%p12, %r24, %r7;
	or.pred  	%p13, %p11, %p12;
	or.pred  	%p14, %p13, %p10;
	@%p14 bra 	$L__BB0_20;
	ld.shared.f64 	%fd23, [%r9];
	shl.b32 	%r25, %r10, 3;
	add.s32 	%r26, %r9, %r25;
	ld.shared.f64 	%fd3, [%r26];
	setp.geu.f64 	%p15, %fd23, %fd3;
	@%p15 bra 	$L__BB0_20;
	st.shared.f64 	[%r9], %fd3;
$L__BB0_20:
	bar.sync 	0;
	setp.lt.s32 	%p16, %r27, %r3;
	@%p16 bra 	$L__BB0_17;
$L__BB0_21:
	setp.ne.s32 	%p17, %r1, 0;
	@%p17 bra 	$L__BB0_23;
	ld.shared.f64 	%fd24, [sh_mem+1040];
	cvta.to.global.u64 	%rd10, %rd3;
	mul.wide.u32 	%rd11, %r4, 8;
	add.s64 	%rd12, %rd10, %rd11;
	st.global.f64 	[%rd12], %fd24;
$L__BB0_23:
	ret;

}
	// .globl	_Z20jacobi_iter_no_erroriddPdS_
.visible .entry _Z20jacobi_iter_no_erroriddPdS_(
	.param .u32 _Z20jacobi_iter_no_erroriddPdS__param_0,
	.param .f64 _Z20jacobi_iter_no_erroriddPdS__param_1,
	.param .f64 _Z20jacobi_iter_no_erroriddPdS__param_2,
	.param .u64 .ptr .align 1 _Z20jacobi_iter_no_erroriddPdS__param_3,
	.param .u64 .ptr .align 1 _Z20jacobi_iter_no_erroriddPdS__param_4
)
{
	.reg .pred 	%p<9>;
	.reg .b32 	%r<16>;
	.reg .b64 	%rd<9>;
	.reg .b64 	%fd<20>;

	ld.param.u32 	%r9, [_Z20jacobi_iter_no_erroriddPdS__param_0];
	ld.param.f64 	%fd3, [_Z20jacobi_iter_no_erroriddPdS__param_1];
	ld.param.f64 	%fd4, [_Z20jacobi_iter_no_erroriddPdS__param_2];
	ld.param.u64 	%rd2, [_Z20jacobi_iter_no_erroriddPdS__param_3];
	ld.param.u64 	%rd3, [_Z20jacobi_iter_no_erroriddPdS__param_4];
	cvta.to.global.u64 	%rd4, %rd3;
	mov.u32 	%r1, %tid.x;
	add.s32 	%r2, %r1, 1;
	mov.u32 	%r3, %ntid.x;
	mov.u32 	%r4, %ctaid.x;
	mul.lo.s32 	%r10, %r3, %r4;
	add.s32 	%r5, %r10, %r1;
	add.s32 	%r6, %r2, %r10;
	add.s32 	%r7, %r9, -1;
	setp.ge.s32 	%p1, %r6, %r7;
	mul.wide.s32 	%rd5, %r5, 8;
	add.s64 	%rd1, %rd4, %rd5;
	shl.b32 	%r11, %r1, 3;
	mov.u32 	%r12, sh_mem;
	add.s32 	%r8, %r12, %r11;
	@%p1 bra 	$L__BB1_2;
	ld.global.f64 	%fd5, [%rd1+8];
	st.shared.f64 	[%r8+8], %fd5;
$L__BB1_2:
	mov.u32 	%r13, %nctaid.x;
	add.s32 	%r14, %r13, -1;
	setp.ge.u32 	%p2, %r4, %r14;
	@%p2 bra 	$L__BB1_7;
	setp.ne.s32 	%p5, %r1, 0;
	@%p5 bra 	$L__BB1_5;
	ld.global.f64 	%fd8, [%rd1];
	st.shared.f64 	[sh_mem], %fd8;
$L__BB1_5:
	setp.ne.s32 	%p6, %r2, %r3;
	@%p6 bra 	$L__BB1_11;
	ld.global.f64 	%fd9, [%rd1+16];
	st.shared.f64 	[%r8+16], %fd9;
	bra.uni 	$L__BB1_11;
$L__BB1_7:
	setp.ne.s32 	%p3, %r1, 0;
	@%p3 bra 	$L__BB1_9;
	ld.global.f64 	%fd6, [%rd1];
	st.shared.f64 	[sh_mem], %fd6;
$L__BB1_9:
	add.s32 	%r15, %r9, -3;
	setp.ne.s32 	%p4, %r5, %r15;
	@%p4 bra 	$L__BB1_11;
	ld.global.f64 	%fd7, [%rd1+16];
	st.shared.f64 	[%r8+16], %fd7;
$L__BB1_11:
	setp.ge.s32 	%p7, %r6, %r7;
	@%p7 bra 	$L__BB1_13;
	mul.f64 	%fd11, %fd3, %fd3;
	cvta.to.global.u64 	%rd6, %rd2;
	add.s64 	%rd8, %rd6, %rd5;
	ld.global.f64 	%fd12, [%rd8+8];
	mul.f64 	%fd13, %fd11, %fd12;
	div.rn.f64 	%fd19, %fd13, %fd4;
$L__BB1_13:
	setp.ge.s32 	%p8, %r6, %r7;
	bar.sync 	0;
	@%p8 bra 	$L__BB1_15;
	ld.shared.f64 	%fd14, [%r8];
	add.f64 	%fd15, %fd19, %fd14;
	ld.shared.f64 	%fd16, [%r8+16];
	add.f64 	%fd17, %fd15, %fd16;
	mul.f64 	%fd18, %fd17, 0d3FE0000000000000;
	st.global.f64 	[%rd1+8], %fd18;
$L__BB1_15:
	ret;

}
	// .globl	_Z10cn_map_rhoPdS_ddi
.visible .entry _Z10cn_map_rhoPdS_ddi(
	.param .u64 .ptr .align 1 _Z10cn_map_rhoPdS_ddi_param_0,
	.param .u64 .ptr .align 1 _Z10cn_map_rhoPdS_ddi_param_1,
	.param .f64 _Z10cn_map_rhoPdS_ddi_param_2,
	.param .f64 _Z10cn_map_rhoPdS_ddi_param_3,
	.param .u32 _Z10cn_map_rhoPdS_ddi_param_4
)
{
	.reg .pred 	%p<2>;
	.reg .b32 	%r<6>;
	.reg .b64 	%rd<8>;
	.reg .b64 	%fd<11>;

	ld.param.u64 	%rd1, [_Z10cn_map_rhoPdS_ddi_param_0];
	ld.param.u64 	%rd2, [_Z10cn_map_rhoPdS_ddi_param_1];
	ld.param.f64 	%fd1, [_Z10cn_map_rhoPdS_ddi_param_2];
	ld.param.f64 	%fd2, [_Z10cn_map_rhoPdS_ddi_param_3];
	ld.param.u32 	%r2, [_Z10cn_map_rhoPdS_ddi_param_4];
	mov.u32 	%r3, %tid.x;
	mov.u32 	%r4, %ctaid.x;
	mov.u32 	%r5, %ntid.x;
	mad.lo.s32 	%r1, %r4, %r5, %r3;
	setp.ge.s32 	%p1, %r1, %r2;
	@%p1 bra 	$L__BB2_2;
	cvta.to.global.u64 	%rd3, %rd2;
	cvta.to.global.u64 	%rd4, %rd1;
	cvt.rn.f64.s32 	%fd3, %r1;
	add.f64 	%fd4, %fd3, 0d3FF0000000000000;
	neg.f64 	%fd5, %fd4;
	mul.f64 	%fd6, %fd1, %fd5;
	mul.f64 	%fd7, %fd1, %fd6;
	mul.wide.s32 	%rd5, %r1, 8;
	add.s64 	%rd6, %rd3, %rd5;
	ld.global.f64 	%fd8, [%rd6];
	mul.f64 	%fd9, %fd7, %fd8;
	div.rn.f64 	%fd10, %fd9, %fd2;
	add.s64 	%rd7, %rd4, %rd5;
	st.global.f64 	[%rd7], %fd10;
$L__BB2_2:
	ret;

}
	// .globl	_Z15cn_fw_part_scanPdS_i
.visible .entry _Z15cn_fw_part_scanPdS_i(
	.param .u64 .ptr .align 1 _Z15cn_fw_part_scanPdS_i_param_0,
	.param .u64 .ptr .align 1 _Z15cn_fw_part_scanPdS_i_param_1,
	.param .u32 _Z15cn_fw_part_scanPdS_i_param_2
)
{
	.reg .pred 	%p<5>;
	.reg .b32 	%r<17>;
	.reg .b64 	%rd<9>;
	.reg .b64 	%fd<6>;

	ld.param.u64 	%rd1, [_Z15cn_fw_part_scanPdS_i_param_0];
	ld.param.u64 	%rd2, [_Z15cn_fw_part_scanPdS_i_param_1];
	ld.param.u32 	%r8, [_Z15cn_fw_part_scanPdS_i_param_2];
	mov.u32 	%r1, %tid.x;
	mov.u32 	%r9, %ctaid.x;
	mov.u32 	%r2, %ntid.x;
	mad.lo.s32 	%r3, %r9, %r2, %r1;
	setp.ge.s32 	%p1, %r3, %r8;
	@%p1 bra 	$L__BB3_7;
	cvta.to.global.u64 	%rd3, %rd2;
	mul.wide.s32 	%rd4, %r3, 8;
	add.s64 	%rd5, %rd3, %rd4;
	ld.global.f64 	%fd1, [%rd5];
	shl.b32 	%r10, %r1, 3;
	mov.u32 	%r11, sh_mem;
	add.s32 	%r4, %r11, %r10;
	st.shared.f64 	[%r4], %fd1;
	bar.sync 	0;
	setp.lt.u32 	%p2, %r2, 2;
	@%p2 bra 	$L__BB3_6;
	mov.b32 	%r16, 1;
$L__BB3_3:
	sub.s32 	%r6, %r1, %r16;
	setp.lt.s32 	%p3, %r6, 0;
	@%p3 bra 	$L__BB3_5;
	shl.b32 	%r13, %r6, 3;
	add.s32 	%r15, %r11, %r13;
	ld.shared.f64 	%fd2, [%r15];
	ld.shared.f64 	%fd3, [%r4];
	add.f64 	%fd4, %fd2, %fd3;
	st.shared.f64 	[%r4], %fd4;
$L__BB3_5:
	bar.sync 	0;
	shl.b32 	%r16, %r16, 1;
	setp.lt.u32 	%p4, %r16, %r2;
	@%p4 bra 	$L__BB3_3;
$L__BB3_6:
	ld.shared.f64 	%fd5, [%r4];
	cvta.to.global.u64 	%rd6, %rd1;
	add.s64 	%rd8, %rd6, %rd4;
	st.global.f64 	[%rd8], %fd5;
$L__BB3_7:
	ret;

}
	// .globl	_Z15cn_fw_glob_scanPdS_iS_
.visible .entry _Z15cn_fw_glob_scanPdS_iS_(
	.param .u64 .ptr .align 1 _Z15cn_fw_glob_scanPdS_iS__param_0,
	.param .u64 .ptr .align 1 _Z15cn_fw_glob_scanPdS_iS__param_1,
	.param .u32 _Z15cn_fw_glob_scanPdS_iS__param_2,
	.param .u64 .ptr .align 1 _Z15cn_fw_glob_scanPdS_iS__param_3
)
{
	.reg .pred 	%p<9>;
	.reg .b32 	%r<15>;
	.reg .b64 	%rd<12>;
	.reg .b64 	%fd<19>;

	ld.param.u64 	%rd2, [_Z15cn_fw_glob_scanPdS_iS__param_0];
	ld.param.u64 	%rd4, [_Z15cn_fw_glob_scanPdS_iS__param_1];
	ld.param.u32 	%r8, [_Z15cn_fw_glob_scanPdS_iS__param_2];
	ld.param.u64 	%rd3, [_Z15cn_fw_glob_scanPdS_iS__param_3];
	cvta.to.global.u64 	%rd1, %rd4;
	mov.u32 	%r1, %tid.x;
	mov.u32 	%r9, %ctaid.x;
	mov.u32 	%r2, %ntid.x;
	mul.lo.s32 	%r3, %r9, %r2;
	add.s32 	%r4, %r3, %r1;
	setp.ge.s32 	%p1, %r4, %r8;
	@%p1 bra 	$L__BB4_8;
	setp.ne.s32 	%p2, %r1, 0;
	@%p2 bra 	$L__BB4_6;
	add.s32 	%r14, %r2, -1;
	setp.ge.u32 	%p3, %r14, %r3;
	mov.f64 	%fd18, 0d0000000000000000;
	@%p3 bra 	$L__BB4_5;
	mov.f64 	%fd18, 0d0000000000000000;
$L__BB4_4:
	mul.wide.s32 	%rd5, %r14, 8;
	add.s64 	%rd6, %rd1, %rd5;
	ld.global.f64 	%fd6, [%rd6];
	add.f64 	%fd18, %fd18, %fd6;
	add.s32 	%r14, %r14, %r2;
	setp.lt.u32 	%p4, %r14, %r3;
	@%p4 bra 	$L__BB4_4;
$L__BB4_5:
	st.shared.f64 	[sh_mem], %fd18;
$L__BB4_6:
	add.s32 	%r10, %r2, -1;
	setp.ne.s32 	%p5, %r1, %r10;
	add.s32 	%r11, %r8, -1;
	setp.ne.s32 	%p6, %r4, %r11;
	and.pred  	%p7, %p5, %p6;
	@%p7 bra 	$L__BB4_8;
	cvta.to.global.u64 	%rd7, %rd3;
	ld.global.f64 	%fd7, [%rd7];
	st.shared.f64 	[sh_mem+8], %fd7;
$L__BB4_8:
	setp.ge.s32 	%p8, %r4, %r8;
	bar.sync 	0;
	@%p8 bra 	$L__BB4_10;
	ld.shared.v2.f64 	{%fd8, %fd9}, [sh_mem];
	mul.wide.s32 	%rd8, %r4, 8;
	add.s64 	%rd9, %rd1, %rd8;
	ld.global.f64 	%fd10, [%rd9];
	add.f64 	%fd11, %fd8, %fd10;
	sub.f64 	%fd12, %fd11, %fd9;
	add.s32 	%r12, %r4, 1;
	cvt.rn.f64.s32 	%fd13, %r12;
	add.s32 	%r13, %r4, 2;
	cvt.rn.f64.s32 	%fd14, %r13;
	mul.f64 	%fd15, %fd13, %fd14;
	div.rn.f64 	%fd16, %fd12, %fd15;
	cvta.to.global.u64 	%rd10, %rd2;
	add.s64 	%rd11, %rd10, %rd8;
	st.global.f64 	[%rd11], %fd16;
$L__BB4_10:
	ret;

}
	// .globl	_Z15cn_bw_part_scanPdS_i
.visible .entry _Z15cn_bw_part_scanPdS_i(
	.param .u64 .ptr .align 1 _Z15cn_bw_part_scanPdS_i_param_0,
	.param .u64 .ptr .align 1 _Z15cn_bw_part_scanPdS_i_param_1,
	.param .u32 _Z15cn_bw_part_scanPdS_i_param_2
)
{
	.reg .pred 	%p<7>;
	.reg .b32 	%r<21>;
	.reg .b64 	%rd<9>;
	.reg .b64 	%fd<9>;

	ld.param.u64 	%rd1, [_Z15cn_bw_part_scanPdS_i_param_0];
	ld.param.u64 	%rd2, [_Z15cn_bw_part_scanPdS_i_param_1];
	ld.param.u32 	%r10, [_Z15cn_bw_part_scanPdS_i_param_2];
	mov.u32 	%r1, %tid.x;
	mov.u32 	%r2, %ctaid.x;
	mov.u32 	%r3, %ntid.x;
	mad.lo.s32 	%r4, %r2, %r3, %r1;
	setp.ge.s32 	%p1, %r4, %r10;
	@%p1 bra 	$L__BB5_10;
	cvta.to.global.u64 	%rd3, %rd2;
	mul.wide.s32 	%rd4, %r4, 8;
	add.s64 	%rd5, %rd3, %rd4;
	ld.global.f64 	%fd1, [%rd5];
	shl.b32 	%r11, %r1, 3;
	mov.u32 	%r12, sh_mem;
	add.s32 	%r5, %r12, %r11;
	st.shared.f64 	[%r5], %fd1;
	bar.sync 	0;
	setp.lt.u32 	%p2, %r3, 2;
	@%p2 bra 	$L__BB5_9;
	mov.u32 	%r14, %nctaid.x;
	add.s32 	%r6, %r14, -1;
	mov.b32 	%r20, 1;
$L__BB5_3:
	setp.ne.s32 	%p3, %r2, %r6;
	add.s32 	%r8, %r20, %r1;
	@%p3 bra 	$L__BB5_6;
	rem.u32 	%r17, %r10, %r3;
	setp.ge.u32 	%p5, %r8, %r17;
	@%p5 bra 	$L__BB5_8;
	shl.b32 	%r18, %r20, 3;
	add.s32 	%r19, %r5, %r18;
	ld.shared.f64 	%fd5, [%r19];
	ld.shared.f64 	%fd6, [%r5];
	add.f64 	%fd7, %fd5, %fd6;
	st.shared.f64 	[%r5], %fd7;
	bra.uni 	$L__BB5_8;
$L__BB5_6:
	setp.ge.u32 	%p4, %r8, %r3;
	@%p4 bra 	$L__BB5_8;
	shl.b32 	%r15, %r20, 3;
	add.s32 	%r16, %r5, %r15;
	ld.shared.f64 	%fd2, [%r16];
	ld.shared.f64 	%fd3, [%r5];
	add.f64 	%fd4, %fd2, %fd3;
	st.shared.f64 	[%r5], %fd4;
$L__BB5_8:
	bar.sync 	0;
	shl.b32 	%r20, %r20, 1;
	setp.lt.u32 	%p6, %r20, %r3;
	@%p6 bra 	$L__BB5_3;
$L__BB5_9:
	ld.shared.f64 	%fd8, [%r5];
	cvta.to.global.u64 	%rd6, %rd1;
	add.s64 	%rd8, %rd6, %rd4;
	st.global.f64 	[%rd8], %fd8;
$L__BB5_10:
	ret;

}
	// .globl	_Z15cn_bw_glob_scanPdS_iS_
.visible .entry _Z15cn_bw_glob_scanPdS_iS_(
	.param .u64 .ptr .align 1 _Z15cn_bw_glob_scanPdS_iS__param_0,
	.param .u64 .ptr .align 1 _Z15cn_bw_glob_scanPdS_iS__param_1,
	.param .u32 _Z15cn_bw_glob_scanPdS_iS__param_2,
	.param .u64 .ptr .align 1 _Z15cn_bw_glob_scanPdS_iS__param_3
)
{
	.reg .pred 	%p<8>;
	.reg .b32 	%r<13>;
	.reg .b64 	%rd<12>;
	.reg .b64 	%fd<21>;

	ld.param.u64 	%rd2, [_Z15cn_bw_glob_scanPdS_iS__param_0];
	ld.param.u64 	%rd4, [_Z15cn_bw_glob_scanPdS_iS__param_1];
	ld.param.u32 	%r8, [_Z15cn_bw_glob_scanPdS_iS__param_2];
	ld.param.u64 	%rd3, [_Z15cn_bw_glob_scanPdS_iS__param_3];
	cvta.to.global.u64 	%rd1, %rd4;
	mov.u32 	%r1, %tid.x;
	mov.u32 	%r9, %ctaid.x;
	mov.u32 	%r2, %ntid.x;
	mul.lo.s32 	%r3, %r9, %r2;
	add.s32 	%r4, %r3, %r1;
	setp.ge.s32 	%p1, %r4, %r8;
	@%p1 bra 	$L__BB6_9;
	setp.ne.s32 	%p2, %r1, 0;
	@%p2 bra 	$L__BB6_6;
	add.s32 	%r12, %r3, %r2;
	setp.ge.s32 	%p3, %r12, %r8;
	mov.f64 	%fd20, 0d0000000000000000;
	@%p3 bra 	$L__BB6_5;
	mov.f64 	%fd20, 0d0000000000000000;
$L__BB6_4:
	mul.wide.s32 	%rd5, %r12, 8;
	add.s64 	%rd6, %rd1, %rd5;
	ld.global.f64 	%fd6, [%rd6];
	add.f64 	%fd20, %fd20, %fd6;
	add.s32 	%r12, %r12, %r2;
	setp.lt.s32 	%p4, %r12, %r8;
	@%p4 bra 	$L__BB6_4;
$L__BB6_5:
	st.shared.f64 	[sh_mem], %fd20;
$L__BB6_6:
	add.s32 	%r10, %r2, -1;
	setp.ne.s32 	%p5, %r1, %r10;
	add.s32 	%r11, %r8, -1;
	setp.ne.s32 	%p6, %r4, %r11;
	and.pred  	%p7, %p5, %p6;
	@%p7 bra 	$L__BB6_8;
	cvta.to.global.u64 	%rd7, %rd3;
	ld.global.f64 	%fd7, [%rd7];
	cvt.rn.f64.s32 	%fd8, %r8;
	add.f64 	%fd9, %fd8, 0d3FF0000000000000;
	div.rn.f64 	%fd10, %fd7, %fd9;
	st.shared.f64 	[sh_mem+8], %fd10;
$L__BB6_8:
	bar.sync 	0;
	ld.shared.v2.f64 	{%fd11, %fd12}, [sh_mem];
	sub.f64 	%fd13, %fd12, %fd11;
	mul.wide.s32 	%rd8, %r4, 8;
	add.s64 	%rd9, %rd1, %rd8;
	ld.global.f64 	%fd14, [%rd9];
	sub.f64 	%fd15, %fd13, %fd14;
	cvt.rn.f64.s32 	%fd16, %r4;
	add.f64 	%fd17, %fd16, 0d3FF0000000000000;
	mul.f64 	%fd18, %fd17, %fd15;
	cvta.to.global.u64 	%rd10, %rd2;
	add.s64 	%rd11, %rd10, %rd8;
	st.global.f64 	[%rd11], %fd18;
$L__BB6_9:
	ret;

}


// ===== COMPILED SASS (sm_100) =====

	.target	sm_100

	.elftype	@"ET_EXEC"


//--------------------- .note.nv.tkinfo           --------------------------
	.section	.note.nv.tkinfo,"",@"SHT_NOTE"
	.sectionflags	@"SHF_NOTE_NV_TKINFO"
	.tkinfo
        /*0018*/ 	.word	0x00000002
        /*0030*/ 	.string	""
        /*0030*/ 	.string	"ptxas"
        /*0030*/ 	.string	"Cuda compilation tools, release 13.0, V13.0.88"
        /*0030*/ 	.string	"Build cuda_13.0.r13.0/compiler.36424714_0"
        /*0030*/ 	.string	"-arch sm_100 -m 64 "



//--------------------- .note.nv.cuinfo           --------------------------
	.section	.note.nv.cuinfo,"",@"SHT_NOTE"
	.sectionflags	@"SHF_NOTE_NV_CUINFO"
        /*0018*/ 	.short	0x0002
        /*001a*/ 	.short	0x0064
        /*001c*/ 	.short	0x0082
	.zero		2


//--------------------- .nv.info                  --------------------------
	.section	.nv.info,"",@"SHT_CUDA_INFO"
	.align	4


	//----- nvinfo : EIATTR_REGCOUNT
	.align		4
        /*0000*/ 	.byte	0x04, 0x2f
        /*0002*/ 	.short	(.L_1 - .L_0)
	.align		4
.L_0:
        /*0004*/ 	.word	index@(_Z16jacobi_iterationiddPdS_S_)
        /*0008*/ 	.word	0x0000001e


	//----- nvinfo : EIATTR_FRAME_SIZE
	.align		4
.L_1:
        /*000c*/ 	.byte	0x04, 0x11
        /*000e*/ 	.short	(.L_3 - .L_2)
	.align		4
.L_2:
        /*0010*/ 	.word	index@($__internal_4_$__cuda_sm20_div_rn_f64_full)
        /*0014*/ 	.word	0x00000000


	//----- nvinfo : EIATTR_FRAME_SIZE
	.align		4
.L_3:
        /*0018*/ 	.byte	0x04, 0x11
        /*001a*/ 	.short	(.L_5 - .L_4)
	.align		4
.L_4:
        /*001c*/ 	.word	index@(_Z16jacobi_iterationiddPdS_S_)
        /*0020*/ 	.word	0x00000000


	//----- nvinfo : EIATTR_REGCOUNT
	.align		4
.L_5:
        /*0024*/ 	.byte	0x04, 0x2f
        /*0026*/ 	.short	(.L_7 - .L_6)
	.align		4
.L_6:
        /*0028*/ 	.word	index@(_Z20jacobi_iter_no_erroriddPdS_)
        /*002c*/ 	.word	0x0000001c


	//----- nvinfo : EIATTR_FRAME_SIZE
	.align		4
.L_7:
        /*0030*/ 	.byte	0x04, 0x11
        /*0032*/ 	.short	(.L_9 - .L_8)
	.align		4
.L_8:
        /*0034*/ 	.word	index@($__internal_3_$__cuda_sm20_div_rn_f64_full)
        /*0038*/ 	.word	0x00000000


	//----- nvinfo : EIATTR_FRAME_SIZE
	.align		4
.L_9:
        /*003c*/ 	.byte	0x04, 0x11
        /*003e*/ 	.short	(.L_11 - .L_10)
	.align		4
.L_10:
        /*0040*/ 	.word	index@(_Z20jacobi_iter_no_erroriddPdS_)
        /*0044*/ 	.word	0x00000000


	//----- nvinfo : EIATTR_REGCOUNT
	.align		4
.L_11:
        /*0048*/ 	.byte	0x04, 0x2f
        /*004a*/ 	.short	(.L_13 - .L_12)
	.align		4
.L_12:
        /*004c*/ 	.word	index@(_Z10cn_map_rhoPdS_ddi)
        /*0050*/ 	.word	0x0000001a


	//----- nvinfo : EIATTR_FRAME_SIZE
	.align		4
.L_13:
        /*0054*/ 	.byte	0x04, 0x11
        /*0056*/ 	.short	(.L_15 - .L_14)
	.align		4
.L_14:
        /*0058*/ 	.word	index@($__internal_2_$__cuda_sm20_div_rn_f64_full)
        /*005c*/ 	.word	0x00000000


	//----- nvinfo : EIATTR_FRAME_SIZE
	.align		4
.L_15:
        /*0060*/ 	.byte	0x04, 0x11
        /*0062*/ 	.short	(.L_17 - .L_16)
	.align		4
.L_16:
        /*0064*/ 	.word	index@(_Z10cn_map_rhoPdS_ddi)
        /*0068*/ 	.word	0x00000000


	//----- nvinfo : EIATTR_REGCOUNT
	.align		4
.L_17:
        /*006c*/ 	.byte	0x04, 0x2f
        /*006e*/ 	.short	(.L_19 - .L_18)
	.align		4
.L_18:
        /*0070*/ 	.word	index@(_Z15cn_fw_part_scanPdS_i)
        /*0074*/ 	.word	0x0000000e


	//----- nvinfo : EIATTR_FRAME_SIZE
	.align		4
.L_19:
        /*0078*/ 	.byte	0x04, 0x11
        /*007a*/ 	.short	(.L_21 - .L_20)
	.align		4
.L_20:
        /*007c*/ 	.word	index@(_Z15cn_fw_part_scanPdS_i)
        /*0080*/ 	.word	0x00000000


	//----- nvinfo : EIATTR_REGCOUNT
	.align		4
.L_21:
        /*0084*/ 	.byte	0x04, 0x2f
        /*0086*/ 	.short	(.L_23 - .L_22)
	.align		4
.L_22:
        /*0088*/ 	.word	index@(_Z15cn_fw_glob_scanPdS_iS_)
        /*008c*/ 	.word	0x00000019


	//----- nvinfo : EIATTR_FRAME_SIZE
	.align		4
.L_23:
        /*0090*/ 	.byte	0x04, 0x11
        /*0092*/ 	.short	(.L_25 - .L_24)
	.align		4
.L_24:
        /*0094*/ 	.word	index@($__internal_1_$__cuda_sm20_div_rn_f64_full)
        /*0098*/ 	.word	0x00000000


	//----- nvinfo : EIATTR_FRAME_SIZE
	.align		4
.L_25:
        /*009c*/ 	.byte	0x04, 0x11
        /*009e*/ 	.short	(.L_27 - .L_26)
	.align		4
.L_26:
        /*00a0*/ 	.word	index@(_Z15cn_fw_glob_scanPdS_iS_)
        /*00a4*/ 	.word	0x00000000


	//----- nvinfo : EIATTR_REGCOUNT
	.align		4
.L_27:
        /*00a8*/ 	.byte	0x04, 0x2f
        /*00aa*/ 	.short	(.L_29 - .L_28)
	.align		4
.L_28:
        /*00ac*/ 	.word	index@(_Z15cn_bw_part_scanPdS_i)
        /*00b0*/ 	.word	0x0000000e


	//----- nvinfo : EIATTR_FRAME_SIZE
	.align		4
.L_29:
        /*00b4*/ 	.byte	0x04, 0x11
        /*00b6*/ 	.short	(.L_31 - .L_30)
	.align		4
.L_30:
        /*00b8*/ 	.word	index@(_Z15cn_bw_part_scanPdS_i)
        /*00bc*/ 	.word	0x00000000


	//----- nvinfo : EIATTR_REGCOUNT
	.align		4
.L_31:
        /*00c0*/ 	.byte	0x04, 0x2f
        /*00c2*/ 	.short	(.L_33 - .L_32)
	.align		4
.L_32:
        /*00c4*/ 	.word	index@(_Z15cn_bw_glob_scanPdS_iS_)
        /*00c8*/ 	.word	0x00000019


	//----- nvinfo : EIATTR_FRAME_SIZE
	.align		4
.L_33:
        /*00cc*/ 	.byte	0x04, 0x11
        /*00ce*/ 	.short	(.L_35 - .L_34)
	.align		4
.L_34:
        /*00d0*/ 	.word	index@($__internal_0_$__cuda_sm20_div_rn_f64_full)
        /*00d4*/ 	.word	0x00000000


	//----- nvinfo : EIATTR_FRAME_SIZE
	.align		4
.L_35:
        /*00d8*/ 	.byte	0x04, 0x11
        /*00da*/ 	.short	(.L_37 - .L_36)
	.align		4
.L_36:
        /*00dc*/ 	.word	index@(_Z15cn_bw_glob_scanPdS_iS_)
        /*00e0*/ 	.word	0x00000000


	//----- nvinfo : EIATTR_MIN_STACK_SIZE
	.align		4
.L_37:
        /*00e4*/ 	.byte	0x04, 0x12
        /*00e6*/ 	.short	(.L_39 - .L_38)
	.align		4
.L_38:
        /*00e8*/ 	.word	index@(_Z15cn_bw_glob_scanPdS_iS_)
        /*00ec*/ 	.word	0x00000000


	//----- nvinfo : EIATTR_MIN_STACK_SIZE
	.align		4
.L_39:
        /*00f0*/ 	.byte	0x04, 0x12
        /*00f2*/ 	.short	(.L_41 - .L_40)
	.align		4
.L_40:
        /*00f4*/ 	.word	index@(_Z15cn_bw_part_scanPdS_i)
        /*00f8*/ 	.word	0x00000000


	//----- nvinfo : EIATTR_MIN_STACK_SIZE
	.align		4
.L_41:
        /*00fc*/ 	.byte	0x04, 0x12
        /*00fe*/ 	.short	(.L_43 - .L_42)
	.align		4
.L_42:
        /*0100*/ 	.word	index@(_Z15cn_fw_glob_scanPdS_iS_)
        /*0104*/ 	.word	0x00000000


	//----- nvinfo : EIATTR_MIN_STACK_SIZE
	.align		4
.L_43:
        /*0108*/ 	.byte	0x04, 0x12
        /*010a*/ 	.short	(.L_45 - .L_44)
	.align		4
.L_44:
        /*010c*/ 	.word	index@(_Z15cn_fw_part_scanPdS_i)
        /*0110*/ 	.word	0x00000000


	//----- nvinfo : EIATTR_MIN_STACK_SIZE
	.align		4
.L_45:
        /*0114*/ 	.byte	0x04, 0x12
        /*0116*/ 	.short	(.L_47 - .L_46)
	.align		4
.L_46:
        /*0118*/ 	.word	index@(_Z10cn_map_rhoPdS_ddi)
        /*011c*/ 	.word	0x00000000


	//----- nvinfo : EIATTR_MIN_STACK_SIZE
	.align		4
.L_47:
        /*0120*/ 	.byte	0x04, 0x12
        /*0122*/ 	.short	(.L_49 - .L_48)
	.align		4
.L_48:
        /*0124*/ 	.word	index@(_Z20jacobi_iter_no_erroriddPdS_)
        /*0128*/ 	.word	0x00000000


	//----- nvinfo : EIATTR_MIN_STACK_SIZE
	.align		4
.L_49:
        /*012c*/ 	.byte	0x04, 0x12
        /*012e*/ 	.short	(.L_51 - .L_50)
	.align		4
.L_50:
        /*0130*/ 	.word	index@(_Z16jacobi_iterationiddPdS_S_)
        /*0134*/ 	.word	0x00000000
.L_51:


//--------------------- .nv.compat                --------------------------
	.section	.nv.compat,"",@"SHT_CUDA_COMPAT_INFO"
	.align	4
        /*0000*/ 	.byte	0x02, 0x09, 0x00, 0x00, 0x02, 0x02, 0x01, 0x00, 0x02, 0x05, 0x05, 0x00, 0x03, 0x07, 0x01, 0x01
        /*0010*/ 	.byte	0x02, 0x03, 0x00, 0x00, 0x02, 0x06, 0x01, 0x00, 0x04, 0x0b, 0x08, 0x00, 0x01, 0x00, 0x00, 0x00
        /*0020*/ 	.byte	0x00, 0x00, 0x00, 0x00


//--------------------- .nv.info._Z15cn_bw_glob_scanPdS_iS_ --------------------------
	.section	.nv.info._Z15cn_bw_glob_scanPdS_iS_,"",@"SHT_CUDA_INFO"
	.sectionflags	@""
	.align	4


	//----- nvinfo : EIATTR_CUDA_API_VERSION
	.align		4
        /*0000*/ 	.byte	0x04, 0x37
        /*0002*/ 	.short	(.L_53 - .L_52)
.L_52:
        /*0004*/ 	.word	0x00000082


	//----- nvinfo : EIATTR_KPARAM_INFO
	.align		4
.L_53:
        /*0008*/ 	.byte	0x04, 0x17
        /*000a*/ 	.short	(.L_55 - .L_54)
.L_54:
        /*000c*/ 	.word	0x00000000
        /*0010*/ 	.short	0x0003
        /*0012*/ 	.short	0x0018
        /*0014*/ 	.byte	0x00, 0xf5, 0x21, 0x00


	//----- nvinfo : EIATTR_KPARAM_INFO
	.align		4
.L_55:
        /*0018*/ 	.byte	0x04, 0x17
        /*001a*/ 	.short	(.L_57 - .L_56)
.L_56:
        /*001c*/ 	.word	0x00000000
        /*0020*/ 	.short	0x0002
        /*0022*/ 	.short	0x0010
        /*0024*/ 	.byte	0x00, 0xf0, 0x11, 0x00


	//----- nvinfo : EIATTR_KPARAM_INFO
	.align		4
.L_57:
        /*0028*/ 	.byte	0x04, 0x17
        /*002a*/ 	.short	(.L_59 - .L_58)
.L_58:
        /*002c*/ 	.word	0x00000000
        /*0030*/ 	.short	0x0001
        /*0032*/ 	.short	0x0008
        /*0034*/ 	.byte	0x00, 0xf5, 0x21, 0x00


	//----- nvinfo : EIATTR_KPARAM_INFO
	.align		4
.L_59:
        /*0038*/ 	.byte	0x04, 0x17
        /*003a*/ 	.short	(.L_61 - .L_60)
.L_60:
        /*003c*/ 	.word	0x00000000
        /*0040*/ 	.short	0x0000
        /*0042*/ 	.short	0x0000
        /*0044*/ 	.byte	0x00, 0xf5, 0x21, 0x00


	//----- nvinfo : EIATTR_SPARSE_MMA_MASK
	.align		4
.L_61:
        /*0048*/ 	.byte	0x03, 0x50
        /*004a*/ 	.short	0x0000


	//----- nvinfo : EIATTR_MAXREG_COUNT
	.align		4
        /*004c*/ 	.byte	0x03, 0x1b
        /*004e*/ 	.short	0x00ff


	//----- nvinfo : EIATTR_NUM_BARRIERS
	.align		4
        /*0050*/ 	.byte	0x02, 0x4c
        /*0052*/ 	.byte	0x01
	.zero		1


	//----- nvinfo : EIATTR_MERCURY_ISA_VERSION
	.align		4
        /*0054*/ 	.byte	0x03, 0x5f
        /*0056*/ 	.short	0x0101


	//----- nvinfo : EIATTR_VRC_CTA_INIT_COUNT
	.align		4
        /*0058*/ 	.byte	0x02, 0x4a
	.zero		1
	.zero		1


	//----- nvinfo : EIATTR_EXIT_INSTR_OFFSETS
	.align		4
        /*005c*/ 	.byte	0x04, 0x1c
        /*005e*/ 	.short	(.L_63 - .L_62)


	//   ....[0]....
.L_62:
        /*0060*/ 	.word	0x00000080


	//   ....[1]....
        /*0064*/ 	.word	0x000004e0


	//----- nvinfo : EIATTR_CRS_STACK_SIZE
	.align		4
.L_63:
        /*0068*/ 	.byte	0x04, 0x1e
        /*006a*/ 	.short	(.L_65 - .L_64)
.L_64:
        /*006c*/ 	.word	0x00000000


	//----- nvinfo : EIATTR_CBANK_PARAM_SIZE
	.align		4
.L_65:
        /*0070*/ 	.byte	0x03, 0x19
        /*0072*/ 	.short	0x0020


	//----- nvinfo : EIATTR_PARAM_CBANK
	.align		4
        /*0074*/ 	.byte	0x04, 0x0a
        /*0076*/ 	.short	(.L_67 - .L_66)
	.align		4
.L_66:
        /*0078*/ 	.word	index@(.nv.constant0._Z15cn_bw_glob_scanPdS_iS_)
        /*007c*/ 	.short	0x0380
        /*007e*/ 	.short	0x0020


	//----- nvinfo : EIATTR_SW_WAR
	.align		4
.L_67:
        /*0080*/ 	.byte	0x04, 0x36
        /*0082*/ 	.short	(.L_69 - .L_68)
.L_68:
        /*0084*/ 	.word	0x00000008
.L_69:


//--------------------- .nv.info._Z15cn_bw_part_scanPdS_i --------------------------
	.section	.nv.info._Z15cn_bw_part_scanPdS_i,"",@"SHT_CUDA_INFO"
	.sectionflags	@""
	.align	4


	//----- nvinfo : EIATTR_CUDA_API_VERSION
	.align		4
        /*0000*/ 	.byte	0x04, 0x37
        /*0002*/ 	.short	(.L_71 - .L_70)
.L_70:
        /*0004*/ 	.word	0x00000082


	//----- nvinfo : EIATTR_KPARAM_INFO
	.align		4
.L_71:
        /*0008*/ 	.byte	0x04, 0x17
        /*000a*/ 	.short	(.L_73 - .L_72)
.L_72:
        /*000c*/ 	.word	0x00000000
        /*0010*/ 	.short	0x0002
        /*0012*/ 	.short	0x0010
        /*0014*/ 	.byte	0x00, 0xf0, 0x11, 0x00


	//----- nvinfo : EIATTR_KPARAM_INFO
	.align		4
.L_73:
        /*0018*/ 	.byte	0x04, 0x17
        /*001a*/ 	.short	(.L_75 - .L_74)
.L_74:
        /*001c*/ 	.word	0x00000000
        /*0020*/ 	.short	0x0001
        /*0022*/ 	.short	0x0008
        /*0024*/ 	.byte	0x00, 0xf5, 0x21, 0x00


	//----- nvinfo : EIATTR_KPARAM_INFO
	.align		4
.L_75:
        /*0028*/ 	.byte	0x04, 0x17
        /*002a*/ 	.short	(.L_77 - .L_76)
.L_76:
        /*002c*/ 	.word	0x00000000
        /*0030*/ 	.short	0x0000
        /*0032*/ 	.short	0x0000
        /*0034*/ 	.byte	0x00, 0xf5, 0x21, 0x00


	//----- nvinfo : EIATTR_SPARSE_MMA_MASK
	.align		4
.L_77:
        /*0038*/ 	.byte	0x03, 0x50
        /*003a*/ 	.short	0x0000


	//----- nvinfo : EIATTR_MAXREG_COUNT
	.align		4
        /*003c*/ 	.byte	0x03, 0x1b
        /*003e*/ 	.short	0x00ff


	//----- nvinfo : EIATTR_NUM_BARRIERS
	.align		4
        /*0040*/ 	.byte	0x02, 0x4c
        /*0042*/ 	.byte	0x01
	.zero		1


	//----- nvinfo : EIATTR_MERCURY_ISA_VERSION
	.align		4
        /*0044*/ 	.byte	0x03, 0x5f
        /*0046*/ 	.short	0x0101


	//----- nvinfo : EIATTR_VRC_CTA_INIT_COUNT
	.align		4
        /*0048*/ 	.byte	0x02, 0x4a
	.zero		1
	.zero		1


	//----- nvinfo : EIATTR_EXIT_INSTR_OFFSETS
	.align		4
        /*004c*/ 	.byte	0x04, 0x1c
        /*004e*/ 	.short	(.L_79 - .L_78)


	//   ....[0]....
.L_78:
        /*0050*/ 	.word	0x00000070


	//   ....[1]....
        /*0054*/ 	.word	0x00000440


	//----- nvinfo : EIATTR_CRS_STACK_SIZE
	.align		4
.L_79:
        /*0058*/ 	.byte	0x04, 0x1e
        /*005a*/ 	.short	(.L_81 - .L_80)
.L_80:
        /*005c*/ 	.word	0x00000000


	//----- nvinfo : EIATTR_CBANK_PARAM_SIZE
	.align		4
.L_81:
        /*0060*/ 	.byte	0x03, 0x19
        /*0062*/ 	.short	0x0014


	//----- nvinfo : EIATTR_PARAM_CBANK
	.align		4
        /*0064*/ 	.byte	0x04, 0x0a
        /*0066*/ 	.short	(.L_83 - .L_82)
	.align		4
.L_82:
        /*0068*/ 	.word	index@(.nv.constant0._Z15cn_bw_part_scanPdS_i)
        /*006c*/ 	.short	0x0380
        /*006e*/ 	.short	0x0014


	//----- nvinfo : EIATTR_SW_WAR
	.align		4
.L_83:
        /*0070*/ 	.byte	0x04, 0x36
        /*0072*/ 	.short	(.L_85 - .L_84)
.L_84:
        /*0074*/ 	.word	0x00000008
.L_85:


//--------------------- .nv.info._Z15cn_fw_glob_scanPdS_iS_ --------------------------
	.section	.nv.info._Z15cn_fw_glob_scanPdS_iS_,"",@"SHT_CUDA_INFO"
	.sectionflags	@""
	.align	4


	//----- nvinfo : EIATTR_CUDA_API_VERSION
	.align		4
        /*0000*/ 	.byte	0x04, 0x37
        /*0002*/ 	.short	(.L_87 - .L_86)
.L_86:
        /*0004*/ 	.word	0x00000082


	//----- nvinfo : EIATTR_KPARAM_INFO
	.align		4
.L_87:
        /*0008*/ 	.byte	0x04, 0x17
        /*000a*/ 	.short	(.L_89 - .L_88)
.L_88:
        /*000c*/ 	.word	0x00000000
        /*0010*/ 	.short	0x0003
        /*0012*/ 	.short	0x0018
        /*0014*/ 	.byte	0x00, 0xf5, 0x21, 0x00


	//----- nvinfo : EIATTR_KPARAM_INFO
	.align		4
.L_89:
        /*0018*/ 	.byte	0x04, 0x17
        /*001a*/ 	.short	(.L_91 - .L_90)
.L_90:
        /*001c*/ 	.word	0x00000000
        /*0020*/ 	.short	0x0002
        /*0022*/ 	.short	0x0010
        /*0024*/ 	.byte	0x00, 0xf0, 0x11, 0x00


	//----- nvinfo : EIATTR_KPARAM_INFO
	.align		4
.L_91:
        /*0028*/ 	.byte	0x04, 0x17
        /*002a*/ 	.short	(.L_93 - .L_92)
.L_92:
        /*002c*/ 	.word	0x00000000
        /*0030*/ 	.short	0x0001
        /*0032*/ 	.short	0x0008
        /*0034*/ 	.byte	0x00, 0xf5, 0x21, 0x00


	//----- nvinfo : EIATTR_KPARAM_INFO
	.align		4
.L_93:
        /*0038*/ 	.byte	0x04, 0x17
        /*003a*/ 	.short	(.L_95 - .L_94)
.L_94:
        /*003c*/ 	.word	0x00000000
        /*0040*/ 	.short	0x0000
        /*0042*/ 	.short	0x0000
        /*0044*/ 	.byte	0x00, 0xf5, 0x21, 0x00


	//----- nvinfo : EIATTR_SPARSE_MMA_MASK
	.align		4
.L_95:
        /*0048*/ 	.byte	0x03, 0x50
        /*004a*/ 	.short	0x0000


	//----- nvinfo : EIATTR_MAXREG_COUNT
	.align		4
        /*004c*/ 	.byte	0x03, 0x1b
        /*004e*/ 	.short	0x00ff


	//----- nvinfo : EIATTR_NUM_BARRIERS
	.align		4
        /*0050*/ 	.byte	0x02, 0x4c
        /*0052*/ 	.byte	0x01
	.zero		1


	//----- nvinfo : EIATTR_MERCURY_ISA_VERSION
	.align		4
        /*0054*/ 	.byte	0x03, 0x5f
        /*0056*/ 	.short	0x0101


	//----- nvinfo : EIATTR_VRC_CTA_INIT_COUNT
	.align		4
        /*0058*/ 	.byte	0x02, 0x4a
	.zero		1
	.zero		1


	//----- nvinfo : EIATTR_EXIT_INSTR_OFFSETS
	.align		4
        /*005c*/ 	.byte	0x04, 0x1c
        /*005e*/ 	.short	(.L_97 - .L_96)


	//   ....[0]....
.L_96:
        /*0060*/ 	.word	0x000002d0


	//   ....[1]....
        /*0064*/ 	.word	0x00000510


	//----- nvinfo : EIATTR_CRS_STACK_SIZE
	.align		4
.L_97:
        /*0068*/ 	.byte	0x04, 0x1e
        /*006a*/ 	.short	(.L_99 - .L_98)
.L_98:
        /*006c*/ 	.word	0x00000000


	//----- nvinfo : EIATTR_CBANK_PARAM_SIZE
	.align		4
.L_99:
        /*0070*/ 	.byte	0x03, 0x19
        /*0072*/ 	.short	0x0020


	//----- nvinfo : EIATTR_PARAM_CBANK
	.align		4
        /*0074*/ 	.byte	0x04, 0x0a
        /*0076*/ 	.short	(.L_101 - .L_100)
	.align		4
.L_100:
        /*0078*/ 	.word	index@(.nv.constant0._Z15cn_fw_glob_scanPdS_iS_)
        /*007c*/ 	.short	0x0380
        /*007e*/ 	.short	0x0020


	//----- nvinfo : EIATTR_SW_WAR
	.align		4
.L_101:
        /*0080*/ 	.byte	0x04, 0x36
        /*0082*/ 	.short	(.L_103 - .L_102)
.L_102:
        /*0084*/ 	.word	0x00000008
.L_103:


//--------------------- .nv.info._Z15cn_fw_part_scanPdS_i --------------------------
	.section	.nv.info._Z15cn_fw_part_scanPdS_i,"",@"SHT_CUDA_INFO"
	.sectionflags	@""
	.align	4


	//----- nvinfo : EIATTR_CUDA_API_VERSION
	.align		4
        /*0000*/ 	.byte	0x04, 0x37
        /*0002*/ 	.short	(.L_105 - .L_104)
.L_104:
        /*0004*/ 	.word	0x00000082


	//----- nvinfo : EIATTR_KPARAM_INFO
	.align		4
.L_105:
        /*0008*/ 	.byte	0x04, 0x17
        /*000a*/ 	.short	(.L_107 - .L_106)
.L_106:
        /*000c*/ 	.word	0x00000000
        /*0010*/ 	.short	0x0002
        /*0012*/ 	.short	0x0010
        /*0014*/ 	.byte	0x00, 0xf0, 0x11, 0x00


	//----- nvinfo : EIATTR_KPARAM_INFO
	.align		4
.L_107:
        /*0018*/ 	.byte	0x04, 0x17
        /*001a*/ 	.short	(.L_109 - .L_108)
.L_108:
        /*001c*/ 	.word	0x00000000
        /*0020*/ 	.short	0x0001
        /*0022*/ 	.short	0x0008
        /*0024*/ 	.byte	0x00, 0xf5, 0x21, 0x00


	//----- nvinfo : EIATTR_KPARAM_INFO
	.align		4
.L_109:
        /*0028*/ 	.byte	0x04, 0x17
        /*002a*/ 	.short	(.L_111 - .L_110)
.L_110:
        /*002c*/ 	.word	0x00000000
        /*0030*/ 	.short	0x0000
        /*0032*/ 	.short	0x0000
        /*0034*/ 	.byte	0x00, 0xf5, 0x21, 0x00


	//----- nvinfo : EIATTR_SPARSE_MMA_MASK
	.align		4
.L_111:
        /*0038*/ 	.byte	0x03, 0x50
        /*003a*/ 	.short	0x0000


	//----- nvinfo : EIATTR_MAXREG_COUNT
	.align		4
        /*003c*/ 	.byte	0x03, 0x1b
        /*003e*/ 	.short	0x00ff


	//----- nvinfo : EIATTR_NUM_BARRIERS
	.align		4
        /*0040*/ 	.byte	0x02, 0x4c
        /*0042*/ 	.byte	0x01
	.zero		1


	//----- nvinfo : EIATTR_MERCURY_ISA_VERSION
	.align		4
        /*0044*/ 	.byte	0x03, 0x5f
        /*0046*/ 	.short	0x0101


	//----- nvinfo : EIATTR_VRC_CTA_INIT_COUNT
	.align		4
        /*0048*/ 	.byte	0x02, 0x4a
	.zero		1
	.zero		1


	//----- nvinfo : EIATTR_EXIT_INSTR_OFFSETS
	.align		4
        /*004c*/ 	.byte	0x04, 0x1c
        /*004e*/ 	.short	(.L_113 - .L_112)


	//   ....[0]....
.L_112:
        /*0050*/ 	.word	0x00000070


	//   ....[1]....
        /*0054*/ 	.word	0x00000240


	//----- nvinfo : EIATTR_CBANK_PARAM_SIZE
	.align		4
.L_113:
        /*0058*/ 	.byte	0x03, 0x19
        /*005a*/ 	.short	0x0014


	//----- nvinfo : EIATTR_PARAM_CBANK
	.align		4
        /*005c*/ 	.byte	0x04, 0x0a
        /*005e*/ 	.short	(.L_115 - .L_114)
	.align		4
.L_114:
        /*0060*/ 	.word	index@(.nv.constant0._Z15cn_fw_part_scanPdS_i)
        /*0064*/ 	.short	0x0380
        /*0066*/ 	.short	0x0014


	//----- nvinfo : EIATTR_SW_WAR
	.align		4
.L_115:
        /*0068*/ 	.byte	0x04, 0x36
        /*006a*/ 	.short	(.L_117 - .L_116)
.L_116:
        /*006c*/ 	.word	0x00000008
.L_117:


//--------------------- .nv.info._Z10cn_map_rhoPdS_ddi --------------------------
	.section	.nv.info._Z10cn_map_rhoPdS_ddi,"",@"SHT_CUDA_INFO"
	.sectionflags	@""
	.align	4


	//----- nvinfo : EIATTR_CUDA_API_VERSION
	.align		4
        /*0000*/ 	.byte	0x04, 0x37
        /*0002*/ 	.short	(.L_119 - .L_118)
.L_118:
        /*0004*/ 	.word	0x00000082


	//----- nvinfo : EIATTR_KPARAM_INFO
	.align		4
.L_119:
        /*0008*/ 	.byte	0x04, 0x17
        /*000a*/ 	.short	(.L_121 - .L_120)
.L_120:
        /*000c*/ 	.word	0x00000000
        /*0010*/ 	.short	0x0004
        /*0012*/ 	.short	0x0020
        /*0014*/ 	.byte	0x00, 0xf0, 0x11, 0x00


	//----- nvinfo : EIATTR_KPARAM_INFO
	.align		4
.L_121:
        /*0018*/ 	.byte	0x04, 0x17
        /*001a*/ 	.short	(.L_123 - .L_122)
.L_122:
        /*001c*/ 	.word	0x00000000
        /*0020*/ 	.short	0x0003
        /*0022*/ 	.short	0x0018
        /*0024*/ 	.byte	0x00, 0xf0, 0x21, 0x00


	//----- nvinfo : EIATTR_KPARAM_INFO
	.align		4
.L_123:
        /*0028*/ 	.byte	0x04, 0x17
        /*002a*/ 	.short	(.L_125 - .L_124)
.L_124:
        /*002c*/ 	.word	0x00000000
        /*0030*/ 	.short	0x0002
        /*0032*/ 	.short	0x0010
        /*0034*/ 	.byte	0x00, 0xf0, 0x21, 0x00


	//----- nvinfo : EIATTR_KPARAM_INFO
	.align		4
.L_125:
        /*0038*/ 	.byte	0x04, 0x17
        /*003a*/ 	.short	(.L_127 - .L_126)
.L_126:
        /*003c*/ 	.word	0x00000000
        /*0040*/ 	.short	0x0001
        /*0042*/ 	.short	0x0008
        /*0044*/ 	.byte	0x00, 0xf5, 0x21, 0x00


	//----- nvinfo : EIATTR_KPARAM_INFO
	.align		4
.L_127:
        /*0048*/ 	.byte	0x04, 0x17
        /*004a*/ 	.short	(.L_129 - .L_128)
.L_128:
        /*004c*/ 	.word	0x00000000
        /*0050*/ 	.short	0x0000
        /*0052*/ 	.short	0x0000
        /*0054*/ 	.byte	0x00, 0xf5, 0x21, 0x00


	//----- nvinfo : EIATTR_SPARSE_MMA_MASK
	.align		4
.L_129:
        /*0058*/ 	.byte	0x03, 0x50
        /*005a*/ 	.short	0x0000


	//----- nvinfo : EIATTR_MAXREG_COUNT
	.align		4
        /*005c*/ 	.byte	0x03, 0x1b
        /*005e*/ 	.short	0x00ff


	//----- nvinfo : EIATTR_MERCURY_ISA_VERSION
	.align		4
        /*0060*/ 	.byte	0x03, 0x5f
        /*0062*/ 	.short	0x0101


	//----- nvinfo : EIATTR_VRC_CTA_INIT_COUNT
	.align		4
        /*0064*/ 	.byte	0x02, 0x4a
	.zero		1
	.zero		1


	//----- nvinfo : EIATTR_EXIT_INSTR_OFFSETS
	.align		4
        /*0068*/ 	.byte	0x04, 0x1c
        /*006a*/ 	.short	(.L_131 - .L_130)


	//   ....[0]....
.L_130:
        /*006c*/ 	.word	0x00000070


	//   ....[1]....
        /*0070*/ 	.word	0x00000290


	//----- nvinfo : EIATTR_CRS_STACK_SIZE
	.align		4
.L_131:
        /*0074*/ 	.byte	0x04, 0x1e
        /*0076*/ 	.short	(.L_133 - .L_132)
.L_132:
        /*0078*/ 	.word	0x00000000


	//----- nvinfo : EIATTR_CBANK_PARAM_SIZE
	.align		4
.L_133:
        /*007c*/ 	.byte	0x03, 0x19
        /*007e*/ 	.short	0x0024


	//----- nvinfo : EIATTR_PARAM_CBANK
	.align		4
        /*0080*/ 	.byte	0x04, 0x0a
        /*0082*/ 	.short	(.L_135 - .L_134)
	.align		4
.L_134:
        /*0084*/ 	.word	index@(.nv.constant0._Z10cn_map_rhoPdS_ddi)
        /*0088*/ 	.short	0x0380
        /*008a*/ 	.short	0x0024


	//----- nvinfo : EIATTR_SW_WAR
	.align		4
.L_135:
        /*008c*/ 	.byte	0x04, 0x36
        /*008e*/ 	.short	(.L_137 - .L_136)
.L_136:
        /*0090*/ 	.word	0x00000008
.L_137:


//--------------------- .nv.info._Z20jacobi_iter_no_erroriddPdS_ --------------------------
	.section	.nv.info._Z20jacobi_iter_no_erroriddPdS_,"",@"SHT_CUDA_INFO"
	.sectionflags	@""
	.align	4


	//----- nvinfo : EIATTR_CUDA_API_VERSION
	.align		4
        /*0000*/ 	.byte	0x04, 0x37
        /*0002*/ 	.short	(.L_139 - .L_138)
.L_138:
        /*0004*/ 	.word	0x00000082


	//----- nvinfo : EIATTR_KPARAM_INFO
	.align		4
.L_139:
        /*0008*/ 	.byte	0x04, 0x17
        /*000a*/ 	.short	(.L_141 - .L_140)
.L_140:
        /*000c*/ 	.word	0x00000000
        /*0010*/ 	.short	0x0004
        /*0012*/ 	.short	0x0020
        /*0014*/ 	.byte	0x00, 0xf5, 0x21, 0x00


	//----- nvinfo : EIATTR_KPARAM_INFO
	.align		4
.L_141:
        /*0018*/ 	.byte	0x04, 0x17
        /*001a*/ 	.short	(.L_143 - .L_142)
.L_142:
        /*001c*/ 	.word	0x00000000
        /*0020*/ 	.short	0x0003
        /*0022*/ 	.short	0x0018
        /*0024*/ 	.byte	0x00, 0xf5, 0x21, 0x00


	//----- nvinfo : EIATTR_KPARAM_INFO
	.align		4
.L_143:
        /*0028*/ 	.byte	0x04, 0x17
        /*002a*/ 	.short	(.L_145 - .L_144)
.L_144:
        /*002c*/ 	.word	0x00000000
        /*0030*/ 	.short	0x0002
        /*0032*/ 	.short	0x0010
        /*0034*/ 	.byte	0x00, 0xf0, 0x21, 0x00


	//----- nvinfo : EIATTR_KPARAM_INFO
	.align		4
.L_145:
        /*0038*/ 	.byte	0x04, 0x17
        /*003a*/ 	.short	(.L_147 - .L_146)
.L_146:
        /*003c*/ 	.word	0x00000000
        /*0040*/ 	.short	0x0001
        /*0042*/ 	.short	0x0008
        /*0044*/ 	.byte	0x00, 0xf0, 0x21, 0x00


	//----- nvinfo : EIATTR_KPARAM_INFO
	.align		4
.L_147:
        /*0048*/ 	.byte	0x04, 0x17
        /*004a*/ 	.short	(.L_149 - .L_148)
.L_148:
        /*004c*/ 	.word	0x00000000
        /*0050*/ 	.short	0x0000
        /*0052*/ 	.short	0x0000
        /*0054*/ 	.byte	0x00, 0xf0, 0x11, 0x00


	//----- nvinfo : EIATTR_SPARSE_MMA_MASK
	.align		4
.L_149:
        /*0058*/ 	.byte	0x03, 0x50
        /*005a*/ 	.short	0x0000


	//----- nvinfo : EIATTR_MAXREG_COUNT
	.align		4
        /*005c*/ 	.byte	0x03, 0x1b
        /*005e*/ 	.short	0x00ff


	//----- nvinfo : EIATTR_NUM_BARRIERS
	.align		4
        /*0060*/ 	.byte	0x02, 0x4c
        /*0062*/ 	.byte	0x01
	.zero		1


	//----- nvinfo : EIATTR_MERCURY_ISA_VERSION
	.align		4
        /*0064*/ 	.byte	0x03, 0x5f
        /*0066*/ 	.short	0x0101


	//----- nvinfo : EIATTR_VRC_CTA_INIT_COUNT
	.align		4
        /*0068*/ 	.byte	0x02, 0x4a
	.zero		1
	.zero		1


	//----- nvinfo : EIATTR_EXIT_INSTR_OFFSETS
	.align		4
        /*006c*/ 	.byte	0x04, 0x1c
        /*006e*/ 	.short	(.L_151 - .L_150)


	//   ....[0]....
.L_150:
        /*0070*/ 	.word	0x00000480


	//   ....[1]....
        /*0074*/ 	.word	0x000004f0


	//----- nvinfo : EIATTR_CRS_STACK_SIZE
	.align		4
.L_151:
        /*0078*/ 	.byte	0x04, 0x1e
        /*007a*/ 	.short	(.L_153 - .L_152)
.L_152:
        /*007c*/ 	.word	0x00000000


	//----- nvinfo : EIATTR_CBANK_PARAM_SIZE
	.align		4
.L_153:
        /*0080*/ 	.byte	0x03, 0x19
        /*0082*/ 	.short	0x0028


	//----- nvinfo : EIATTR_PARAM_CBANK
	.align		4
        /*0084*/ 	.byte	0x04, 0x0a
        /*0086*/ 	.short	(.L_155 - .L_154)
	.align		4
.L_154:
        /*0088*/ 	.word	index@(.nv.constant0._Z20jacobi_iter_no_erroriddPdS_)
        /*008c*/ 	.short	0x0380
        /*008e*/ 	.short	0x0028


	//----- nvinfo : EIATTR_SW_WAR
	.align		4
.L_155:
        /*0090*/ 	.byte	0x04, 0x36
        /*0092*/ 	.short	(.L_157 - .L_156)
.L_156:
        /*0094*/ 	.word	0x00000008
.L_157:


//--------------------- .nv.info._Z16jacobi_iterationiddPdS_S_ --------------------------
	.section	.nv.info._Z16jacobi_iterationiddPdS_S_,"",@"SHT_CUDA_INFO"
	.sectionflags	@""
	.align	4


	//----- nvinfo : EIATTR_CUDA_API_VERSION
	.align		4
        /*0000*/ 	.byte	0x04, 0x37
        /*0002*/ 	.short	(.L_159 - .L_158)
.L_158:
        /*0004*/ 	.word	0x00000082


	//----- nvinfo : EIATTR_KPARAM_INFO
	.align		4
.L_159:
        /*0008*/ 	.byte	0x04, 0x17
        /*000a*/ 	.short	(.L_161 - .L_160)
.L_160:
        /*000c*/ 	.word	0x00000000
        /*0010*/ 	.short	0x0005
        /*0012*/ 	.short	0x0028
        /*0014*/ 	.byte	0x00, 0xf5, 0x21, 0x00


	//----- nvinfo : EIATTR_KPARAM_INFO
	.align		4
.L_161:
        /*0018*/ 	.byte	0x04, 0x17
        /*001a*/ 	.short	(.L_163 - .L_162)
.L_162:
        /*001c*/ 	.word	0x00000000
        /*0020*/ 	.short	0x0004
        /*0022*/ 	.short	0x0020
        /*0024*/ 	.byte	0x00, 0xf5, 0x21, 0x00


	//----- nvinfo : EIATTR_KPARAM_INFO
	.align		4
.L_163:
        /*0028*/ 	.byte	0x04, 0x17
        /*002a*/ 	.short	(.L_165 - .L_164)
.L_164:
        /*002c*/ 	.word	0x00000000
        /*0030*/ 	.short	0x0003
        /*0032*/ 	.short	0x0018
        /*0034*/ 	.byte	0x00, 0xf5, 0x21, 0x00


	//----- nvinfo : EIATTR_KPARAM_INFO
	.align		4
.L_165:
        /*0038*/ 	.byte	0x04, 0x17
        /*003a*/ 	.short	(.L_167 - .L_166)
.L_166:
        /*003c*/ 	.word	0x00000000
        /*0040*/ 	.short	0x0002
        /*0042*/ 	.short	0x0010
        /*0044*/ 	.byte	0x00, 0xf0, 0x21, 0x00


	//----- nvinfo : EIATTR_KPARAM_INFO
	.align		4
.L_167:
        /*0048*/ 	.byte	0x04, 0x17
        /*004a*/ 	.short	(.L_169 - .L_168)
.L_168:
        /*004c*/ 	.word	0x00000000
        /*0050*/ 	.short	0x0001
        /*0052*/ 	.short	0x0008
        /*0054*/ 	.byte	0x00, 0xf0, 0x21, 0x00


	//----- nvinfo : EIATTR_KPARAM_INFO
	.align		4
.L_169:
        /*0058*/ 	.byte	0x04, 0x17
        /*005a*/ 	.short	(.L_171 - .L_170)
.L_170:
        /*005c*/ 	.word	0x00000000
        /*0060*/ 	.short	0x0000
        /*0062*/ 	.short	0x0000
        /*0064*/ 	.byte	0x00, 0xf0, 0x11, 0x00


	//----- nvinfo : EIATTR_SPARSE_MMA_MASK
	.align		4
.L_171:
        /*0068*/ 	.byte	0x03, 0x50
        /*006a*/ 	.short	0x0000


	//----- nvinfo : EIATTR_MAXREG_COUNT
	.align		4
        /*006c*/ 	.byte	0x03, 0x1b
        /*006e*/ 	.short	0x00ff


	//----- nvinfo : EIATTR_NUM_BARRIERS
	.align		4
        /*0070*/ 	.byte	0x02, 0x4c
        /*0072*/ 	.byte	0x01
	.zero		1


	//----- nvinfo : EIATTR_MERCURY_ISA_VERSION
	.align		4
        /*0074*/ 	.byte	0x03, 0x5f
        /*0076*/ 	.short	0x0101


	//----- nvinfo : EIATTR_VRC_CTA_INIT_COUNT
	.align		4
        /*0078*/ 	.byte	0x02, 0x4a
	.zero		1
	.zero		1


	//----- nvinfo : EIATTR_EXIT_INSTR_OFFSETS
	.align		4
        /*007c*/ 	.byte	0x04, 0x1c
        /*007e*/ 	.short	(.L_173 - .L_172)


	//   ....[0]....
.L_172:
        /*0080*/ 	.word	0x00000720


	//   ....[1]....
        /*0084*/ 	.word	0x000007a0


	//----- nvinfo : EIATTR_CRS_STACK_SIZE
	.align		4
.L_173:
        /*0088*/ 	.byte	0x04, 0x1e
        /*008a*/ 	.short	(.L_175 - .L_174)
.L_174:
        /*008c*/ 	.word	0x00000000


	//----- nvinfo : EIATTR_CBANK_PARAM_SIZE
	.align		4
.L_175:
        /*0090*/ 	.byte	0x03, 0x19
        /*0092*/ 	.short	0x0030


	//----- nvinfo : EIATTR_PARAM_CBANK
	.align		4
        /*0094*/ 	.byte	0x04, 0x0a
        /*0096*/ 	.short	(.L_177 - .L_176)
	.align		4
.L_176:
        /*0098*/ 	.word	index@(.nv.constant0._Z16jacobi_iterationiddPdS_S_)
        /*009c*/ 	.short	0x0380
        /*009e*/ 	.short	0x0030


	//----- nvinfo : EIATTR_SW_WAR
	.align		4
.L_177:
        /*00a0*/ 	.byte	0x04, 0x36
        /*00a2*/ 	.short	(.L_179 - .L_178)
.L_178:
        /*00a4*/ 	.word	0x00000008
.L_179:


//--------------------- .nv.callgraph             --------------------------
	.section	.nv.callgraph,"",@"SHT_CUDA_CALLGRAPH"
	.align	4
	.sectionentsize	8
	.align		4
        /*0000*/ 	.word	0x00000000
	.align		4
        /*0004*/ 	.word	0xffffffff
	.align		4
        /*0008*/ 	.word	0x00000000
	.align		4
        /*000c*/ 	.word	0xfffffffe
	.align		4
        /*0010*/ 	.word	0x00000000
	.align		4
        /*0014*/ 	.word	0xfffffffd
	.align		4
        /*0018*/ 	.word	0x00000000
	.align		4
        /*001c*/ 	.word	0xfffffffc


//--------------------- .text._Z15cn_bw_glob_scanPdS_iS_ --------------------------
	.section	.text._Z15cn_bw_glob_scanPdS_iS_,"ax",@progbits
	.align	128
        .global         _Z15cn_bw_glob_scanPdS_iS_
        .type           _Z15cn_bw_glob_scanPdS_iS_,@function
        .size           _Z15cn_bw_glob_scanPdS_iS_,(.L_x_76 - _Z15cn_bw_glob_scanPdS_iS_)
        .other          _Z15cn_bw_glob_scanPdS_iS_,@"STO_CUDA_ENTRY STV_DEFAULT"
_Z15cn_bw_glob_scanPdS_iS_:
.text._Z15cn_bw_glob_scanPdS_iS_:
[----:B------:R-:W-:Y:S01]  /*0000*/  LDC R1, c[0x0][0x37c] ;  /* 0x0000df00ff017b82 */ /* 0x000fe20000000800 */
[----:B------:R-:W0:Y:S07]  /*0010*/  S2R R8, SR_TID.X ;  /* 0x0000000000087919 */ /* 0x000e2e0000002100 */
[----:B------:R-:W1:Y:S01]  /*0020*/  S2UR UR4, SR_CTAID.X ;  /* 0x00000000000479c3 */ /* 0x000e620000002500 */
[----:B------:R-:W1:Y:S01]  /*0030*/  LDCU UR7, c[0x0][0x360] ;  /* 0x00006c00ff0777ac */ /* 0x000e620008000800 */
[----:B------:R-:W2:Y:S01]  /*0040*/  LDCU UR9, c[0x0][0x390] ;  /* 0x00007200ff0977ac */ /* 0x000ea20008000800 */
[----:B-1----:R-:W-:-:S06]  /*0050*/  UIMAD UR4, UR4, UR7, URZ ;  /* 0x00000007040472a4 */ /* 0x002fcc000f8e02ff */
[----:B0-----:R-:W-:-:S05]  /*0060*/  VIADD R0, R8, UR4 ;  /* 0x0000000408007c36 */ /* 0x001fca0008000000 */
[----:B--2---:R-:W-:-:S13]  /*0070*/  ISETP.GE.AND P0, PT, R0, UR9, PT ;  /* 0x0000000900007c0c */ /* 0x004fda000bf06270 */
[----:B------:R-:W-:Y:S05]  /*0080*/  @P0 EXIT ;  /* 0x000000000000094d */ /* 0x000fea0003800000 */
[----:B------:R-:W-:Y:S01]  /*0090*/  ISETP.NE.AND P0, PT, R8, RZ, PT ;  /* 0x000000ff0800720c */ /* 0x000fe20003f05270 */
[----:B------:R-:W0:Y:S01]  /*00a0*/  LDCU.64 UR10, c[0x0][0x358] ;  /* 0x00006b00ff0a77ac */ /* 0x000e220008000a00 */
[----:B------:R-:W-:Y:S11]  /*00b0*/  BSSY.RECONVERGENT B0, `(.L_x_0) ;  /* 0x0000013000007945 */ /* 0x000ff60003800200 */
[----:B------:R-:W-:Y:S05]  /*00c0*/  @P0 BRA `(.L_x_1) ;  /* 0x0000000000440947 */ /* 0x000fea0003800000 */
[----:B------:R-:W1:Y:S01]  /*00d0*/  S2UR UR6, SR_CgaCtaId ;  /* 0x00000000000679c3 */ /* 0x000e620000008800 */
[----:B------:R-:W-:Y:S01]  /*00e0*/  UIADD3 UR8, UPT, UPT, UR4, UR7, URZ ;  /* 0x0000000704087290 */ /* 0x000fe2000fffe0ff */
[----:B------:R-:W-:Y:S01]  /*00f0*/  CS2R R2, SRZ ;  /* 0x0000000000027805 */ /* 0x000fe2000001ff00 */
[----:B------:R-:W-:Y:S02]  /*0100*/  UMOV UR5, 0x400 ;  /* 0x0000040000057882 */ /* 0x000fe40000000000 */
[----:B------:R-:W-:Y:S02]  /*0110*/  UISETP.GE.AND UP0, UPT, UR8, UR9, UPT ;  /* 0x000000090800728c */ /* 0x000fe4000bf06270 */
[----:B-1----:R-:W-:-:S07]  /*0120*/  ULEA UR5, UR6, UR5, 0x18 ;  /* 0x0000000506057291 */ /* 0x002fce000f8ec0ff */
[----:B------:R-:W-:Y:S05]  /*0130*/  BRA.U UP0, `(.L_x_2) ;  /* 0x0000000100247547 */ /* 0x000fea000b800000 */
[----:B------:R-:W1:Y:S01]  /*0140*/  LDC.64 R6, c[0x0][0x388] ;  /* 0x0000e200ff067b82 */ /* 0x000e620000000a00 */
[----:B------:R-:W-:Y:S01]  /*0150*/  IMAD.U32 R9, RZ, RZ, UR8 ;  /* 0x00000008ff097e24 */ /* 0x000fe2000f8e00ff */
[----:B------:R-:W-:-:S07]  /*0160*/  CS2R R2, SRZ ;  /* 0x0000000000027805 */ /* 0x000fce000001ff00 */
.L_x_3:
[----:B-1----:R-:W-:-:S06]  /*0170*/  IMAD.WIDE R4, R9, 0x8, R6 ;  /* 0x0000000809047825 */ /* 0x002fcc00078e0206 */
[----:B0-----:R-:W2:Y:S01]  /*0180*/  LDG.E.64 R4, desc[UR10][R4.64] ;  /* 0x0000000a04047981 */ /* 0x001ea2000c1e1b00 */
[----:B------:R-:W-:-:S05]  /*0190*/  VIADD R9, R9, UR7 ;  /* 0x0000000709097c36 */ /* 0x000fca0008000000 */
[----:B------:R-:W-:Y:S01]  /*01a0*/  ISETP.GE.AND P0, PT, R9, UR9, PT ;  /* 0x0000000909007c0c */ /* 0x000fe2000bf06270 */
[----:B--2---:R-:W-:-:S12]  /*01b0*/  DADD R2, R4, R2 ;  /* 0x0000000004027229 */ /* 0x004fd80000000002 */
[----:B------:R-:W-:Y:S05]  /*01c0*/  @!P0 BRA `(.L_x_3) ;  /* 0xfffffffc00e88947 */ /* 0x000fea000383ffff */
.L_x_2:
[----:B------:R1:W-:Y:S02]  /*01d0*/  STS.64 [UR5], R2 ;  /* 0x00000002ff007988 */ /* 0x0003e40008000a05 */
.L_x_1:
[----:B0-----:R-:W-:Y:S05]  /*01e0*/  BSYNC.RECONVERGENT B0 ;  /* 0x0000000000007941 */ /* 0x001fea0003800200 */
.L_x_0:
[----:B------:R-:W-:Y:S01]  /*01f0*/  UIADD3 UR4, UPT, UPT, UR7, -0x1, URZ ;  /* 0xffffffff07047890 */ /* 0x000fe2000fffe0ff */
[----:B------:R-:W-:Y:S01]  /*0200*/  BSSY.RECONVERGENT B0, `(.L_x_4) ;  /* 0x000001d000007945 */ /* 0x000fe20003800200 */
[----:B------:R-:W-:-:S04]  /*0210*/  UIADD3 UR5, UPT, UPT, UR9, -0x1, URZ ;  /* 0xffffffff09057890 */ /* 0x000fc8000fffe0ff */
[----:B------:R-:W-:Y:S02]  /*0220*/  ISETP.NE.AND P1, PT, R8, UR4, PT ;  /* 0x0000000408007c0c */ /* 0x000fe4000bf25270 */
[----:B------:R-:W-:-:S13]  /*0230*/  ISETP.NE.AND P0, PT, R0, UR5, PT ;  /* 0x0000000500007c0c */ /* 0x000fda000bf05270 */
[----:B------:R-:W-:Y:S05]  /*0240*/  @P0 BRA P1, `(.L_x_5) ;  /* 0x0000000000600947 */ /* 0x000fea0000800000 */
[----:B------:R-:W0:Y:S02]  /*0250*/  LDC.64 R6, c[0x0][0x398] ;  /* 0x0000e600ff067b82 */ /* 0x000e240000000a00 */
[----:B0-----:R-:W2:Y:S01]  /*0260*/  LDG.E.64 R6, desc[UR10][R6.64] ;  /* 0x0000000a06067981 */ /* 0x001ea2000c1e1b00 */
[----:B------:R-:W0:Y:S01]  /*0270*/  I2F.F64 R4, UR9 ;  /* 0x0000000900047d12 */ /* 0x000e220008201c00 */
[----:B-1----:R-:W-:Y:S01]  /*0280*/  IMAD.MOV.U32 R2, RZ, RZ, 0x1 ;  /* 0x00000001ff027424 */ /* 0x002fe200078e00ff */
[----:B0-----:R-:W-:-:S06]  /*0290*/  DADD R4, R4, 1 ;  /* 0x3ff0000004047429 */ /* 0x001fcc0000000000 */
[----:B------:R-:W0:Y:S02]  /*02a0*/  MUFU.RCP64H R3, R5 ;  /* 0x0000000500037308 */ /* 0x000e240000001800 */
[----:B0-----:R-:W-:-:S08]  /*02b0*/  DFMA R8, -R4, R2, 1 ;  /* 0x3ff000000408742b */ /* 0x001fd00000000102 */
[----:B------:R-:W-:-:S08]  /*02c0*/  DFMA R8, R8, R8, R8 ;  /* 0x000000080808722b */ /* 0x000fd00000000008 */
[----:B------:R-:W-:-:S08]  /*02d0*/  DFMA R8, R2, R8, R2 ;  /* 0x000000080208722b */ /* 0x000fd00000000002 */
[----:B------:R-:W-:-:S08]  /*02e0*/  DFMA R2, -R4, R8, 1 ;  /* 0x3ff000000402742b */ /* 0x000fd00000000108 */
[----:B------:R-:W-:-:S08]  /*02f0*/  DFMA R2, R8, R2, R8 ;  /* 0x000000020802722b */ /* 0x000fd00000000008 */
[----:B--2---:R-:W-:Y:S01]  /*0300*/  DMUL R8, R6, R2 ;  /* 0x0000000206087228 */ /* 0x004fe20000000000 */
[----:B------:R-:W-:-:S07]  /*0310*/  FSETP.GEU.AND P1, PT, |R7|, 6.5827683646048100446e-37, PT ;  /* 0x036000000700780b */ /* 0x000fce0003f2e200 */
[----:B------:R-:W-:-:S08]  /*0320*/  DFMA R10, -R4, R8, R6 ;  /* 0x00000008040a722b */ /* 0x000fd00000000106 */
[----:B------:R-:W-:-:S10]  /*0330*/  DFMA R2, R2, R10, R8 ;  /* 0x0000000a0202722b */ /* 0x000fd40000000008 */
[----:B------:R-:W-:-:S05]  /*0340*/  FFMA R8, RZ, R5, R3 ;  /* 0x00000005ff087223 */ /* 0x000fca0000000003 */
[----:B------:R-:W-:-:S13]  /*0350*/  FSETP.GT.AND P0, PT, |R8|, 1.469367938527859385e-39, PT ;  /* 0x001000000800780b */ /* 0x000fda0003f04200 */
[----:B------:R-:W-:Y:S05]  /*0360*/  @P0 BRA P1, `(.L_x_6) ;  /* 0x0000000000080947 */ /* 0x000fea0000800000 */
[----:B------:R-:W-:-:S07]  /*0370*/  MOV R10, 0x390 ;  /* 0x00000390000a7802 */ /* 0x000fce0000000f00 */
[----:B------:R-:W-:Y:S05]  /*0380*/  CALL.REL.NOINC `($__internal_0_$__cuda_sm20_div_rn_f64_full) ;  /* 0x0000000000587944 */ /* 0x000fea0003c00000 */
.L_x_6:
[----:B------:R-:W0:Y:S01]  /*0390*/  S2UR UR5, SR_CgaCtaId ;  /* 0x00000000000579c3 */ /* 0x000e220000008800 */
[----:B------:R-:W-:Y:S02]  /*03a0*/  UMOV UR4, 0x400 ;  /* 0x0000040000047882 */ /* 0x000fe40000000000 */
[----:B0-----:R-:W-:-:S09]  /*03b0*/  ULEA UR4, UR5, UR4, 0x18 ;  /* 0x0000000405047291 */ /* 0x001fd2000f8ec0ff */
[----:B------:R0:W-:Y:S03]  /*03c0*/  STS.64 [UR4+0x8], R2 ;  /* 0x00000802ff007988 */ /* 0x0001e60008000a04 */
.L_x_5:
[----:B------:R-:W-:Y:S05]  /*03d0*/  BSYNC.RECONVERGENT B0 ;  /* 0x0000000000007941 */ /* 0x000fea0003800200 */
.L_x_4:
[----:B01----:R-:W0:Y:S08]  /*03e0*/  LDC.64 R2, c[0x0][0x388] ;  /* 0x0000e200ff027b82 */ /* 0x003e300000000a00 */
[----:B------:R-:W-:Y:S08]  /*03f0*/  BAR.SYNC.DEFER_BLOCKING 0x0 ;  /* 0x0000000000007b1d */ /* 0x000ff00000010000 */
[----:B------:R-:W1:Y:S01]  /*0400*/  S2UR UR5, SR_CgaCtaId ;  /* 0x00000000000579c3 */ /* 0x000e620000008800 */
[----:B------:R-:W-:Y:S01]  /*0410*/  UMOV UR4, 0x400 ;  /* 0x0000040000047882 */ /* 0x000fe20000000000 */
[----:B------:R-:W2:Y:S06]  /*0420*/  I2F.F64 R8, R0 ;  /* 0x0000000000087312 */ /* 0x000eac0000201c00 */
[----:B------:R-:W3:Y:S01]  /*0430*/  LDC.64 R10, c[0x0][0x380] ;  /* 0x0000e000ff0a7b82 */ /* 0x000ee20000000a00 */
[----:B0-----:R-:W-:-:S06]  /*0440*/  IMAD.WIDE R2, R0, 0x8, R2 ;  /* 0x0000000800027825 */ /* 0x001fcc00078e0202 */
[----:B------:R-:W4:Y:S01]  /*0450*/  LDG.E.64 R2, desc[UR10][R2.64] ;  /* 0x0000000a02027981 */ /* 0x000f22000c1e1b00 */
[----:B--2---:R-:W-:Y:S01]  /*0460*/  DADD R8, R8, 1 ;  /* 0x3ff0000008087429 */ /* 0x004fe20000000000 */
[----:B-1----:R-:W-:-:S09]  /*0470*/  ULEA UR4, UR5, UR4, 0x18 ;  /* 0x0000000405047291 */ /* 0x002fd2000f8ec0ff */
[----:B------:R-:W0:Y:S02]  /*0480*/  LDS.128 R4, [UR4] ;  /* 0x00000004ff047984 */ /* 0x000e240008000c00 */
[----:B0-----:R-:W-:-:S08]  /*0490*/  DADD R4, -R4, R6 ;  /* 0x0000000004047229 */ /* 0x001fd00000000106 */
[----:B----4-:R-:W-:Y:S01]  /*04a0*/  DADD R4, R4, -R2 ;  /* 0x0000000004047229 */ /* 0x010fe20000000802 */
[----:B---3--:R-:W-:-:S07]  /*04b0*/  IMAD.WIDE R2, R0, 0x8, R10 ;  /* 0x0000000800027825 */ /* 0x008fce00078e020a */
[----:B------:R-:W-:-:S07]  /*04c0*/  DMUL R4, R4, R8 ;  /* 0x0000000804047228 */ /* 0x000fce0000000000 */
[----:B------:R-:W-:Y:S01]  /*04d0*/  STG.E.64 desc[UR10][R2.64], R4 ;  /* 0x0000000402007986 */ /* 0x000fe2000c101b0a */
[----:B------:R-:W-:Y:S05]  /*04e0*/  EXIT ;  /* 0x000000000000794d */ /* 0x000fea0003800000 */
        .weak           $__internal_0_$__cuda_sm20_div_rn_f64_full
        .type           $__internal_0_$__cuda_sm20_div_rn_f64_full,@function
        .size           $__internal_0_$__cuda_sm20_div_rn_f64_full,(.L_x_76 - $__internal_0_$__cuda_sm20_div_rn_f64_full)
$__internal_0_$__cuda_sm20_div_rn_f64_full:
[C---:B------:R-:W-:Y:S01]  /*04f0*/  FSETP.GEU.AND P0, PT, |R5|.reuse, 1.469367938527859385e-39, PT ;  /* 0x001000000500780b */ /* 0x040fe20003f0e200 */
[----:B------:R-:W-:Y:S01]  /*0500*/  IMAD.MOV.U32 R8, RZ, RZ, 0x1 ;  /* 0x00000001ff087424 */ /* 0x000fe200078e00ff */
[C---:B------:R-:W-:Y:S01]  /*0510*/  LOP3.LUT R2, R5.reuse, 0x800fffff, RZ, 0xc0, !PT ;  /* 0x800fffff05027812 */ /* 0x040fe200078ec0ff */
[----:B------:R-:W-:Y:S01]  /*0520*/  IMAD.MOV.U32 R11, RZ, RZ, 0x1ca00000 ;  /* 0x1ca00000ff0b7424 */ /* 0x000fe200078e00ff */
[----:B------:R-:W-:Y:S02]  /*0530*/  LOP3.LUT R15, R5, 0x7ff00000, RZ, 0xc0, !PT ;  /* 0x7ff00000050f7812 */ /* 0x000fe400078ec0ff */
[----:B------:R-:W-:Y:S01]  /*0540*/  LOP3.LUT R3, R2, 0x3ff00000, RZ, 0xfc, !PT ;  /* 0x3ff0000002037812 */ /* 0x000fe200078efcff */
[----:B------:R-:W-:Y:S01]  /*0550*/  IMAD.MOV.U32 R2, RZ, RZ, R4 ;  /* 0x000000ffff027224 */ /* 0x000fe200078e0004 */
[----:B------:R-:W-:-:S04]  /*0560*/  LOP3.LUT R14, R7, 0x7ff00000, RZ, 0xc0, !PT ;  /* 0x7ff00000070e7812 */ /* 0x000fc800078ec0ff */
[----:B------:R-:W-:Y:S01]  /*0570*/  ISETP.GE.U32.AND P1, PT, R14, R15, PT ;  /* 0x0000000f0e00720c */ /* 0x000fe20003f26070 */
[----:B------:R-:W-:Y:S01]  /*0580*/  @!P0 DMUL R2, R4, 8.98846567431157953865e+307 ;  /* 0x7fe0000004028828 */ /* 0x000fe20000000000 */
[----:B------:R-:W-:-:S05]  /*0590*/  IMAD.MOV.U32 R21, RZ, RZ, R14 ;  /* 0x000000ffff157224 */ /* 0x000fca00078e000e */
[----:B------:R-:W0:Y:S02]  /*05a0*/  MUFU.RCP64H R9, R3 ;  /* 0x0000000300097308 */ /* 0x000e240000001800 */
[----:B0-----:R-:W-:-:S08]  /*05b0*/  DFMA R12, R8, -R2, 1 ;  /* 0x3ff00000080c742b */ /* 0x001fd00000000802 */
[----:B------:R-:W-:-:S08]  /*05c0*/  DFMA R12, R12, R12, R12 ;  /* 0x0000000c0c0c722b */ /* 0x000fd0000000000c */
[----:B------:R-:W-:Y:S01]  /*05d0*/  DFMA R12, R8, R12, R8 ;  /* 0x0000000c080c722b */ /* 0x000fe20000000008 */
[----:B------:R-:W-:Y:S01]  /*05e0*/  SEL R9, R11, 0x63400000, !P1 ;  /* 0x634000000b097807 */ /* 0x000fe20004800000 */
[----:B------:R-:W-:Y:S01]  /*05f0*/  IMAD.MOV.U32 R8, RZ, RZ, R6 ;  /* 0x000000ffff087224 */ /* 0x000fe200078e0006 */
[----:B------:R-:W-:Y:S02]  /*0600*/  FSETP.GEU.AND P1, PT, |R7|, 1.469367938527859385e-39, PT ;  /* 0x001000000700780b */ /* 0x000fe40003f2e200 */
[----:B------:R-:W-:-:S03]  /*0610*/  LOP3.LUT R9, R9, 0x800fffff, R7, 0xf8, !PT ;  /* 0x800fffff09097812 */ /* 0x000fc600078ef807 */
[----:B------:R-:W-:-:S08]  /*0620*/  DFMA R16, R12, -R2, 1 ;  /* 0x3ff000000c10742b */ /* 0x000fd00000000802 */
[----:B------:R-:W-:Y:S01]  /*0630*/  DFMA R12, R12, R16, R12 ;  /* 0x000000100c0c722b */ /* 0x000fe2000000000c */
[----:B------:R-:W-:Y:S10]  /*0640*/  @P1 BRA `(.L_x_7) ;  /* 0x0000000000201947 */ /* 0x000ff40003800000 */
[----:B------:R-:W-:Y:S01]  /*0650*/  LOP3.LUT R17, R5, 0x7ff00000, RZ, 0xc0, !PT ;  /* 0x7ff0000005117812 */ /* 0x000fe200078ec0ff */
[----:B------:R-:W-:-:S03]  /*0660*/  IMAD.MOV.U32 R16, RZ, RZ, RZ ;  /* 0x000000ffff107224 */ /* 0x000fc600078e00ff */
[----:B------:R-:W-:-:S04]  /*0670*/  ISETP.GE.U32.AND P1, PT, R14, R17, PT ;  /* 0x000000110e00720c */ /* 0x000fc80003f26070 */
[----:B------:R-:W-:-:S04]  /*0680*/  SEL R17, R11, 0x63400000, !P1 ;  /* 0x634000000b117807 */ /* 0x000fc80004800000 */
[----:B------:R-:W-:-:S04]  /*0690*/  LOP3.LUT R17, R17, 0x80000000, R7, 0xf8, !PT ;  /* 0x8000000011117812 */ /* 0x000fc800078ef807 */
[----:B------:R-:W-:-:S06]  /*06a0*/  LOP3.LUT R17, R17, 0x100000, RZ, 0xfc, !PT ;  /* 0x0010000011117812 */ /* 0x000fcc00078efcff */
[----:B------:R-:W-:-:S10]  /*06b0*/  DFMA R8, R8, 2, -R16 ;  /* 0x400000000808782b */ /* 0x000fd40000000810 */
[----:B------:R-:W-:-:S07]  /*06c0*/  LOP3.LUT R21, R9, 0x7ff00000, RZ, 0xc0, !PT ;  /* 0x7ff0000009157812 */ /* 0x000fce00078ec0ff */
.L_x_7:
[----:B------:R-:W-:Y:S01]  /*06d0*/  IMAD.MOV.U32 R20, RZ, RZ, R15 ;  /* 0x000000ffff147224 */ /* 0x000fe200078e000f */
[----:B------:R-:W-:Y:S01]  /*06e0*/  @!P0 LOP3.LUT R20, R3, 0x7ff00000, RZ, 0xc0, !PT ;  /* 0x7ff0000003148812 */ /* 0x000fe200078ec0ff */
[----:B------:R-:W-:Y:S01]  /*06f0*/  VIADD R15, R21, 0xffffffff ;  /* 0xffffffff150f7836 */ /* 0x000fe20000000000 */
[----:B------:R-:W-:-:S03]  /*0700*/  DMUL R16, R12, R8 ;  /* 0x000000080c107228 */ /* 0x000fc60000000000 */
[----:B------:R-:W-:Y:S01]  /*0710*/  VIADD R22, R20, 0xffffffff ;  /* 0xffffffff14167836 */ /* 0x000fe20000000000 */
[----:B------:R-:W-:-:S04]  /*0720*/  ISETP.GT.U32.AND P0, PT, R15, 0x7feffffe, PT ;  /* 0x7feffffe0f00780c */ /* 0x000fc80003f04070 */
[----:B------:R-:W-:Y:S01]  /*0730*/  ISETP.GT.U32.OR P0, PT, R22, 0x7feffffe, P0 ;  /* 0x7feffffe1600780c */ /* 0x000fe20000704470 */
[----:B------:R-:W-:-:S08]  /*0740*/  DFMA R18, R16, -R2, R8 ;  /* 0x800000021012722b */ /* 0x000fd00000000008 */
[----:B------:R-:W-:-:S04]  /*0750*/  DFMA R12, R12, R18, R16 ;  /* 0x000000120c0c722b */ /* 0x000fc80000000010 */
[----:B------:R-:W-:Y:S07]  /*0760*/  @P0 BRA `(.L_x_8) ;  /* 0x00000000006c0947 */ /* 0x000fee0003800000 */
[----:B------:R-:W-:-:S04]  /*0770*/  LOP3.LUT R7, R5, 0x7ff00000, RZ, 0xc0, !PT ;  /* 0x7ff0000005077812 */ /* 0x000fc800078ec0ff */
[CC--:B------:R-:W-:Y:S02]  /*0780*/  VIADDMNMX R6, R14.reuse, -R7.reuse, 0xb9600000, !PT ;  /* 0xb96000000e067446 */ /* 0x0c0fe40007800907 */
[----:B------:R-:W-:Y:S02]  /*0790*/  ISETP.GE.U32.AND P0, PT, R14, R7, PT ;  /* 0x000000070e00720c */ /* 0x000fe40003f06070 */
[----:B------:R-:W-:Y:S02]  /*07a0*/  VIMNMX R6, PT, PT, R6, 0x46a00000, PT ;  /* 0x46a0000006067848 */ /* 0x000fe40003fe0100 */
[----:B------:R-:W-:-:S05]  /*07b0*/  SEL R11, R11, 0x63400000, !P0 ;  /* 0x634000000b0b7807 */ /* 0x000fca0004000000 */
[----:B------:R-:W-:Y:S02]  /*07c0*/  IMAD.IADD R11, R6, 0x1, -R11 ;  /* 0x00000001060b7824 */ /* 0x000fe400078e0a0b */
[----:B------:R-:W-:Y:S02]  /*07d0*/  IMAD.MOV.U32 R6, RZ, RZ, RZ ;  /* 0x000000ffff067224 */ /* 0x000fe400078e00ff */
[----:B------:R-:W-:-:S06]  /*07e0*/  VIADD R7, R11, 0x7fe00000 ;  /* 0x7fe000000b077836 */ /* 0x000fcc0000000000 */
[----:B------:R-:W-:-:S10]  /*07f0*/  DMUL R14, R12, R6 ;  /* 0x000000060c0e7228 */ /* 0x000fd40000000000 */
[----:B------:R-:W-:-:S13]  /*0800*/  FSETP.GTU.AND P0, PT, |R15|, 1.469367938527859385e-39, PT ;  /* 0x001000000f00780b */ /* 0x000fda0003f0c200 */
[----:B------:R-:W-:Y:S05]  /*0810*/  @P0 BRA `(.L_x_9) ;  /* 0x0000000000940947 */ /* 0x000fea0003800000 */
[----:B------:R-:W-:Y:S01]  /*0820*/  DFMA R2, R12, -R2, R8 ;  /* 0x800000020c02722b */ /* 0x000fe20000000008 */
[----:B------:R-:W-:-:S09]  /*0830*/  IMAD.MOV.U32 R6, RZ, RZ, RZ ;  /* 0x000000ffff067224 */ /* 0x000fd200078e00ff */
[C---:B------:R-:W-:Y:S02]  /*0840*/  FSETP.NEU.AND P0, PT, R3.reuse, RZ, PT ;  /* 0x000000ff0300720b */ /* 0x040fe40003f0d000 */
[----:B------:R-:W-:-:S04]  /*0850*/  LOP3.LUT R5, R3, 0x80000000, R5, 0x48, !PT ;  /* 0x8000000003057812 */ /* 0x000fc800078e4805 */
[----:B------:R-:W-:-:S07]  /*0860*/  LOP3.LUT R7, R5, R7, RZ, 0xfc, !PT ;  /* 0x0000000705077212 */ /* 0x000fce00078efcff */
[----:B------:R-:W-:Y:S05]  /*0870*/  @!P0 BRA `(.L_x_9) ;  /* 0x00000000007c8947 */ /* 0x000fea0003800000 */
[----:B------:R-:W-:Y:S01]  /*0880*/  IMAD.MOV R3, RZ, RZ, -R11 ;  /* 0x000000ffff037224 */ /* 0x000fe200078e0a0b */
[----:B------:R-:W-:Y:S01]  /*0890*/  DMUL.RP R6, R12, R6 ;  /* 0x000000060c067228 */ /* 0x000fe20000008000 */
[----:B------:R-:W-:Y:S01]  /*08a0*/  IMAD.MOV.U32 R2, RZ, RZ, RZ ;  /* 0x000000ffff027224 */ /* 0x000fe200078e00ff */
[----:B------:R-:W-:-:S05]  /*08b0*/  IADD3 R11, PT, PT, -R11, -0x43300000, RZ ;  /* 0xbcd000000b0b7810 */ /* 0x000fca0007ffe1ff */
[----:B------:R-:W-:-:S03]  /*08c0*/  DFMA R2, R14, -R2, R12 ;  /* 0x800000020e02722b */ /* 0x000fc6000000000c */
[----:B------:R-:W-:-:S07]  /*08d0*/  LOP3.LUT R5, R7, R5, RZ, 0x3c, !PT ;  /* 0x0000000507057212 */ /* 0x000fce00078e3cff */
[----:B------:R-:W-:-:S04]  /*08e0*/  FSETP.NEU.AND P0, PT, |R3|, R11, PT ;  /* 0x0000000b0300720b */ /* 0x000fc80003f0d200 */
[----:B------:R-:W-:Y:S02]  /*08f0*/  FSEL R14, R6, R14, !P0 ;  /* 0x0000000e060e7208 */ /* 0x000fe40004000000 */
[----:B------:R-:W-:Y:S01]  /*0900*/  FSEL R15, R5, R15, !P0 ;  /* 0x0000000f050f7208 */ /* 0x000fe20004000000 */
[----:B------:R-:W-:Y:S06]  /*0910*/  BRA `(.L_x_9) ;  /* 0x0000000000547947 */ /* 0x000fec0003800000 */
.L_x_8:
[----:B------:R-:W-:-:S14]  /*0920*/  DSETP.NAN.AND P0, PT, R6, R6, PT ;  /* 0x000000060600722a */ /* 0x000fdc0003f08000 */
[----:B------:R-:W-:Y:S05]  /*0930*/  @P0 BRA `(.L_x_10) ;  /* 0x0000000000440947 */ /* 0x000fea0003800000 */
[----:B------:R-:W-:-:S14]  /*0940*/  DSETP.NAN.AND P0, PT, R4, R4, PT ;  /* 0x000000040400722a */ /* 0x000fdc0003f08000 */
[----:B------:R-:W-:Y:S05]  /*0950*/  @P0 BRA `(.L_x_11) ;  /* 0x0000000000300947 */ /* 0x000fea0003800000 */
[----:B------:R-:W-:Y:S01]  /*0960*/  ISETP.NE.AND P0, PT, R21, R20, PT ;  /* 0x000000141500720c */ /* 0x000fe20003f05270 */
[----:B------:R-:W-:Y:S02]  /*0970*/  IMAD.MOV.U32 R14, RZ, RZ, 0x0 ;  /* 0x00000000ff0e7424 */ /* 0x000fe400078e00ff */
[----:B------:R-:W-:-:S10]  /*0980*/  IMAD.MOV.U32 R15, RZ, RZ, -0x80000 ;  /* 0xfff80000ff0f7424 */ /* 0x000fd400078e00ff */
[----:B------:R-:W-:Y:S05]  /*0990*/  @!P0 BRA `(.L_x_9) ;  /* 0x0000000000348947 */ /* 0x000fea0003800000 */
[----:B------:R-:W-:Y:S02]  /*09a0*/  ISETP.NE.AND P0, PT, R21, 0x7ff00000, PT ;  /* 0x7ff000001500780c */ /* 0x000fe40003f05270 */
[----:B------:R-:W-:Y:S02]  /*09b0*/  LOP3.LUT R15, R7, 0x80000000, R5, 0x48, !PT ;  /* 0x80000000070f7812 */ /* 0x000fe400078e4805 */
[----:B------:R-:W-:-:S13]  /*09c0*/  ISETP.EQ.OR P0, PT, R20, RZ, !P0 ;  /* 0x000000ff1400720c */ /* 0x000fda0004702670 */
[----:B------:R-:W-:Y:S01]  /*09d0*/  @P0 LOP3.LUT R2, R15, 0x7ff00000, RZ, 0xfc, !PT ;  /* 0x7ff000000f020812 */ /* 0x000fe200078efcff */
[----:B------:R-:W-:Y:S02]  /*09e0*/  @!P0 IMAD.MOV.U32 R14, RZ, RZ, RZ ;  /* 0x000000ffff0e8224 */ /* 0x000fe400078e00ff */
[----:B------:R-:W-:Y:S02]  /*09f0*/  @P0 IMAD.MOV.U32 R14, RZ, RZ, RZ ;  /* 0x000000ffff0e0224 */ /* 0x000fe400078e00ff */
[----:B------:R-:W-:Y:S01]  /*0a00*/  @P0 IMAD.MOV.U32 R15, RZ, RZ, R2 ;  /* 0x000000ffff0f0224 */ /* 0x000fe200078e0002 */
[----:B------:R-:W-:Y:S06]  /*0a10*/  BRA `(.L_x_9) ;  /* 0x0000000000147947 */ /* 0x000fec0003800000 */
.L_x_11:
[----:B------:R-:W-:Y:S01]  /*0a20*/  LOP3.LUT R15, R5, 0x80000, RZ, 0xfc, !PT ;  /* 0x00080000050f7812 */ /* 0x000fe200078efcff */
[----:B------:R-:W-:Y:S01]  /*0a30*/  IMAD.MOV.U32 R14, RZ, RZ, R4 ;  /* 0x000000ffff0e7224 */ /* 0x000fe200078e0004 */
[----:B------:R-:W-:Y:S06]  /*0a40*/  BRA `(.L_x_9) ;  /* 0x0000000000087947 */ /* 0x000fec0003800000 */
.L_x_10:
[----:B------:R-:W-:Y:S01]  /*0a50*/  LOP3.LUT R15, R7, 0x80000, RZ, 0xfc, !PT ;  /* 0x00080000070f7812 */ /* 0x000fe200078efcff */
[----:B------:R-:W-:-:S07]  /*0a60*/  IMAD.MOV.U32 R14, RZ, RZ, R6 ;  /* 0x000000ffff0e7224 */ /* 0x000fce00078e0006 */
.L_x_9:
[----:B------:R-:W-:Y:S02]  /*0a70*/  IMAD.MOV.U32 R11, RZ, RZ, 0x0 ;  /* 0x00000000ff0b7424 */ /* 0x000fe400078e00ff */
[----:B------:R-:W-:Y:S02]  /*0a80*/  IMAD.MOV.U32 R2, RZ, RZ, R14 ;  /* 0x000000ffff027224 */ /* 0x000fe400078e000e */
[----:B------:R-:W-:Y:S01]  /*0a90*/  IMAD.MOV.U32 R3, RZ, RZ, R15 ;  /* 0x000000ffff037224 */ /* 0x000fe200078e000f */
[----:B------:R-:W-:Y:S06]  /*0aa0*/  RET.REL.NODEC R10 `(_Z15cn_bw_glob_scanPdS_iS_) ;  /* 0xfffffff40a547950 */ /* 0x000fec0003c3ffff */
.L_x_12:
[----:B------:R-:W-:-:S00]  /*0ab0*/  BRA `(.L_x_12) ;  /* 0xfffffffc00fc7947 */ /* 0x000fc0000383ffff */
[----:B------:R-:W-:-:S00]  /*0ac0*/  NOP ;  /* 0x0000000000007918 */ /* 0x000fc00000000000 */
        /* <DEDUP_REMOVED lines=11> */
.L_x_76:


//--------------------- .text._Z15cn_bw_part_scanPdS_i --------------------------
	.section	.text._Z15cn_bw_part_scanPdS_i,"ax",@progbits
	.align	128
        .global         _Z15cn_bw_part_scanPdS_i
        .type           _Z15cn_bw_part_scanPdS_i,@function
        .size           _Z15cn_bw_part_scanPdS_i,(.L_x_82 - _Z15cn_bw_part_scanPdS_i)
        .other          _Z15cn_bw_part_scanPdS_i,@"STO_CUDA_ENTRY STV_DEFAULT"
_Z15cn_bw_part_scanPdS_i:
.text._Z15cn_bw_part_scanPdS_i:
[----:B------:R-:W-:Y:S01]  /*0000*/  LDC R1, c[0x0][0x37c] ;  /* 0x0000df00ff017b82 */ /* 0x000fe20000000800 */
[----:B------:R-:W0:Y:S07]  /*0010*/  S2R R2, SR_TID.X ;  /* 0x0000000000027919 */ /* 0x000e2e0000002100 */
[----:B------:R-:W0:Y:S01]  /*0020*/  S2UR UR8, SR_CTAID.X ;  /* 0x00000000000879c3 */ /* 0x000e220000002500 */
[----:B------:R-:W1:Y:S07]  /*0030*/  LDCU UR4, c[0x0][0x390] ;  /* 0x00007200ff0477ac */ /* 0x000e6e0008000800 */
[----:B------:R-:W0:Y:S02]  /*0040*/  LDC R3, c[0x0][0x360] ;  /* 0x0000d800ff037b82 */ /* 0x000e240000000800 */
[----:B0-----:R-:W-:-:S05]  /*0050*/  IMAD R0, R3, UR8, R2 ;  /* 0x0000000803007c24 */ /* 0x001fca000f8e0202 */
[----:B-1----:R-:W-:-:S13]  /*0060*/  ISETP.GE.AND P0, PT, R0, UR4, PT ;  /* 0x0000000400007c0c */ /* 0x002fda000bf06270 */
[----:B------:R-:W-:Y:S05]  /*0070*/  @P0 EXIT ;  /* 0x000000000000094d */ /* 0x000fea0003800000 */
[----:B------:R-:W0:Y:S01]  /*0080*/  LDC.64 R6, c[0x0][0x388] ;  /* 0x0000e200ff067b82 */ /* 0x000e220000000a00 */
[----:B------:R-:W1:Y:S01]  /*0090*/  LDCU.64 UR6, c[0x0][0x358] ;  /* 0x00006b00ff0677ac */ /* 0x000e620008000a00 */
[----:B0-----:R-:W-:-:S06]  /*00a0*/  IMAD.WIDE R6, R0, 0x8, R6 ;  /* 0x0000000800067825 */ /* 0x001fcc00078e0206 */
[----:B-1----:R-:W2:Y:S01]  /*00b0*/  LDG.E.64 R6, desc[UR6][R6.64] ;  /* 0x0000000606067981 */ /* 0x002ea2000c1e1b00 */
[----:B------:R-:W0:Y:S01]  /*00c0*/  S2UR UR5, SR_CgaCtaId ;  /* 0x00000000000579c3 */ /* 0x000e220000008800 */
[----:B------:R-:W-:Y:S01]  /*00d0*/  UMOV UR4, 0x400 ;  /* 0x0000040000047882 */ /* 0x000fe20000000000 */
[----:B------:R-:W-:Y:S01]  /*00e0*/  ISETP.GE.U32.AND P0, PT, R3, 0x2, PT ;  /* 0x000000020300780c */ /* 0x000fe20003f06070 */
[----:B0-----:R-:W-:-:S06]  /*00f0*/  ULEA UR4, UR5, UR4, 0x18 ;  /* 0x0000000405047291 */ /* 0x001fcc000f8ec0ff */
[----:B------:R-:W-:-:S05]  /*0100*/  LEA R4, R2, UR4, 0x3 ;  /* 0x0000000402047c11 */ /* 0x000fca000f8e18ff */
[----:B--2---:R0:W-:Y:S01]  /*0110*/  STS.64 [R4], R6 ;  /* 0x0000000604007388 */ /* 0x0041e20000000a00 */
[----:B------:R-:W-:Y:S06]  /*0120*/  BAR.SYNC.DEFER_BLOCKING 0x0 ;  /* 0x0000000000007b1d */ /* 0x000fec0000010000 */
[----:B------:R-:W-:Y:S05]  /*0130*/  @!P0 BRA `(.L_x_13) ;  /* 0x0000000000b08947 */ /* 0x000fea0003800000 */
[----:B------:R-:W1:Y:S01]  /*0140*/  LDCU UR4, c[0x0][0x370] ;  /* 0x00006e00ff0477ac */ /* 0x000e620008000800 */
[----:B------:R-:W-:Y:S01]  /*0150*/  IMAD.MOV.U32 R5, RZ, RZ, 0x1 ;  /* 0x00000001ff057424 */ /* 0x000fe200078e00ff */
[----:B------:R-:W2:Y:S01]  /*0160*/  LDCU UR5, c[0x0][0x390] ;  /* 0x00007200ff0577ac */ /* 0x000ea20008000800 */
[----:B-1----:R-:W-:-:S04]  /*0170*/  UIADD3 UR4, UPT, UPT, UR4, -0x1, URZ ;  /* 0xffffffff04047890 */ /* 0x002fc8000fffe0ff */
[----:B--2---:R-:W-:-:S11]  /*0180*/  UISETP.NE.AND UP0, UPT, UR8, UR4, UPT ;  /* 0x000000040800728c */ /* 0x004fd6000bf05270 */
.L_x_17:
[----:B------:R-:W-:Y:S01]  /*0190*/  BSSY.RECONVERGENT B0, `(.L_x_14) ;  /* 0x0000022000007945 */ /* 0x000fe20003800200 */
[----:B------:R-:W-:-:S03]  /*01a0*/  IMAD.IADD R11, R2, 0x1, R5 ;  /* 0x00000001020b7824 */ /* 0x000fc600078e0205 */
[----:B-1----:R-:W-:Y:S05]  /*01b0*/  BRA.U UP0, `(.L_x_15) ;  /* 0x0000000100647547 */ /* 0x002fea000b800000 */
[----:B------:R-:W1:Y:S01]  /*01c0*/  I2F.U32.RP R8, R3 ;  /* 0x0000000300087306 */ /* 0x000e620000209000 */
[----:B------:R-:W-:-:S07]  /*01d0*/  ISETP.NE.U32.AND P1, PT, R3, RZ, PT ;  /* 0x000000ff0300720c */ /* 0x000fce0003f25070 */
[----:B-1----:R-:W0:Y:S02]  /*01e0*/  MUFU.RCP R8, R8 ;  /* 0x0000000800087308 */ /* 0x002e240000001000 */
[----:B0-----:R-:W-:-:S06]  /*01f0*/  IADD3 R6, PT, PT, R8, 0xffffffe, RZ ;  /* 0x0ffffffe08067810 */ /* 0x001fcc0007ffe0ff */
[----:B------:R0:W1:Y:S02]  /*0200*/  F2I.FTZ.U32.TRUNC.NTZ R7, R6 ;  /* 0x0000000600077305 */ /* 0x000064000021f000 */
[----:B0-----:R-:W-:Y:S02]  /*0210*/  HFMA2 R6, -RZ, RZ, 0, 0 ;  /* 0x00000000ff067431 */ /* 0x001fe400000001ff */
[----:B-1----:R-:W-:-:S04]  /*0220*/  IMAD.MOV R10, RZ, RZ, -R7 ;  /* 0x000000ffff0a7224 */ /* 0x002fc800078e0a07 */
[----:B------:R-:W-:-:S04]  /*0230*/  IMAD R9, R10, R3, RZ ;  /* 0x000000030a097224 */ /* 0x000fc800078e02ff */
[----:B------:R-:W-:-:S06]  /*0240*/  IMAD.HI.U32 R7, R7, R9, R6 ;  /* 0x0000000907077227 */ /* 0x000fcc00078e0006 */
[----:B------:R-:W-:-:S04]  /*0250*/  IMAD.HI.U32 R7, R7, UR5, RZ ;  /* 0x0000000507077c27 */ /* 0x000fc8000f8e00ff */
[----:B------:R-:W-:-:S04]  /*0260*/  IMAD.MOV R10, RZ, RZ, -R7 ;  /* 0x000000ffff0a7224 */ /* 0x000fc800078e0a07 */
[----:B------:R-:W-:-:S05]  /*0270*/  IMAD R10, R3, R10, UR5 ;  /* 0x00000005030a7e24 */ /* 0x000fca000f8e020a */
[----:B------:R-:W-:-:S13]  /*0280*/  ISETP.GE.U32.AND P0, PT, R10, R3, PT ;  /* 0x000000030a00720c */ /* 0x000fda0003f06070 */
[----:B------:R-:W-:-:S04]  /*0290*/  @P0 IADD3 R10, PT, PT, R10, -R3, RZ ;  /* 0x800000030a0a0210 */ /* 0x000fc80007ffe0ff */
[----:B------:R-:W-:-:S13]  /*02a0*/  ISETP.GE.U32.AND P0, PT, R10, R3, PT ;  /* 0x000000030a00720c */ /* 0x000fda0003f06070 */
[----:B------:R-:W-:Y:S01]  /*02b0*/  @P0 IMAD.IADD R10, R10, 0x1, -R3 ;  /* 0x000000010a0a0824 */ /* 0x000fe200078e0a03 */
[----:B------:R-:W-:-:S04]  /*02c0*/  @!P1 LOP3.LUT R10, RZ, R3, RZ, 0x33, !PT ;  /* 0x00000003ff0a9212 */ /* 0x000fc800078e33ff */
[----:B------:R-:W-:-:S13]  /*02d0*/  ISETP.GE.U32.AND P0, PT, R11, R10, PT ;  /* 0x0000000a0b00720c */ /* 0x000fda0003f06070 */
[----:B------:R-:W-:Y:S05]  /*02e0*/  @P0 BRA `(.L_x_16) ;  /* 0x0000000000300947 */ /* 0x000fea0003800000 */
[----:B------:R-:W-:Y:S01]  /*02f0*/  LEA R10, R5, R4, 0x3 ;  /* 0x00000004050a7211 */ /* 0x000fe200078e18ff */
[----:B------:R-:W-:Y:S04]  /*0300*/  LDS.64 R8, [R4] ;  /* 0x0000000004087984 */ /* 0x000fe80000000a00 */
[----:B------:R-:W0:Y:S02]  /*0310*/  LDS.64 R6, [R10] ;  /* 0x000000000a067984 */ /* 0x000e240000000a00 */
[----:B0-----:R-:W-:-:S07]  /*0320*/  DADD R6, R6, R8 ;  /* 0x0000000006067229 */ /* 0x001fce0000000008 */
[----:B------:R1:W-:Y:S01]  /*0330*/  STS.64 [R4], R6 ;  /* 0x0000000604007388 */ /* 0x0003e20000000a00 */
[----:B------:R-:W-:Y:S05]  /*0340*/  BRA `(.L_x_16) ;  /* 0x0000000000187947 */ /* 0x000fea0003800000 */
.L_x_15:
[----:B------:R-:W-:-:S13]  /*0350*/  ISETP.GE.U32.AND P0, PT, R11, R3, PT ;  /* 0x000000030b00720c */ /* 0x000fda0003f06070 */
[----:B------:R-:W-:Y:S01]  /*0360*/  @!P0 IMAD R10, R5, 0x8, R4 ;  /* 0x00000008050a8824 */ /* 0x000fe200078e0204 */
[----:B------:R-:W-:Y:S04]  /*0370*/  @!P0 LDS.64 R8, [R4] ;  /* 0x0000000004088984 */ /* 0x000fe80000000a00 */
[----:B0-----:R-:W0:Y:S02]  /*0380*/  @!P0 LDS.64 R6, [R10] ;  /* 0x000000000a068984 */ /* 0x001e240000000a00 */
[----:B0-----:R-:W-:-:S07]  /*0390*/  @!P0 DADD R6, R6, R8 ;  /* 0x0000000006068229 */ /* 0x001fce0000000008 */
[----:B------:R0:W-:Y:S04]  /*03a0*/  @!P0 STS.64 [R4], R6 ;  /* 0x0000000604008388 */ /* 0x0001e80000000a00 */
.L_x_16:
[----:B------:R-:W-:Y:S05]  /*03b0*/  BSYNC.RECONVERGENT B0 ;  /* 0x0000000000007941 */ /* 0x000fea0003800200 */
.L_x_14:
[----:B------:R-:W-:Y:S01]  /*03c0*/  SHF.L.U32 R5, R5, 0x1, RZ ;  /* 0x0000000105057819 */ /* 0x000fe200000006ff */
[----:B------:R-:W-:Y:S03]  /*03d0*/  BAR.SYNC.DEFER_BLOCKING 0x0 ;  /* 0x0000000000007b1d */ /* 0x000fe60000010000 */
[----:B------:R-:W-:-:S13]  /*03e0*/  ISETP.GE.U32.AND P0, PT, R5, R3, PT ;  /* 0x000000030500720c */ /* 0x000fda0003f06070 */
[----:B------:R-:W-:Y:S05]  /*03f0*/  @!P0 BRA `(.L_x_17) ;  /* 0xfffffffc00648947 */ /* 0x000fea000383ffff */
.L_x_13:
[----:B01----:R-:W0:Y:S01]  /*0400*/  LDS.64 R4, [R4] ;  /* 0x0000000004047984 */ /* 0x003e220000000a00 */
[----:B------:R-:W1:Y:S02]  /*0410*/  LDC.64 R2, c[0x0][0x380] ;  /* 0x0000e000ff027b82 */ /* 0x000e640000000a00 */
[----:B-1----:R-:W-:-:S05]  /*0420*/  IMAD.WIDE R2, R0, 0x8, R2 ;  /* 0x0000000800027825 */ /* 0x002fca00078e0202 */
[----:B0-----:R-:W-:Y:S01]  /*0430*/  STG.E.64 desc[UR6][R2.64], R4 ;  /* 0x0000000402007986 */ /* 0x001fe2000c101b06 */
[----:B------:R-:W-:Y:S05]  /*0440*/  EXIT ;  /* 0x000000000000794d */ /* 0x000fea0003800000 */
.L_x_18:
        /* <DEDUP_REMOVED lines=11> */
.L_x_82:


//--------------------- .text._Z15cn_fw_glob_scanPdS_iS_ --------------------------
	.section	.text._Z15cn_fw_glob_scanPdS_iS_,"ax",@progbits
	.align	128
        .global         _Z15cn_fw_glob_scanPdS_iS_
        .type           _Z15cn_fw_glob_scanPdS_iS_,@function
        .size           _Z15cn_fw_glob_scanPdS_iS_,(.L_x_77 - _Z15cn_fw_glob_scanPdS_iS_)
        .other          _Z15cn_fw_glob_scanPdS_iS_,@"STO_CUDA_ENTRY STV_DEFAULT"
_Z15cn_fw_glob_scanPdS_iS_:
.text._Z15cn_fw_glob_scanPdS_iS_:
[----:B------:R-:W-:Y:S01]  /*0000*/  LDC R1, c[0x0][0x37c] ;  /* 0x0000df00ff017b82 */ /* 0x000fe20000000800 */
[----:B------:R-:W0:Y:S07]  /*0010*/  S2R R8, SR_TID.X ;  /* 0x0000000000087919 */ /* 0x000e2e0000002100 */
[----:B------:R-:W1:Y:S01]  /*0020*/  S2UR UR4, SR_CTAID.X ;  /* 0x00000000000479c3 */ /* 0x000e620000002500 */
[----:B------:R-:W1:Y:S01]  /*0030*/  LDCU UR10, c[0x0][0x360] ;  /* 0x00006c00ff0a77ac */ /* 0x000e620008000800 */
[----:B------:R-:W-:Y:S01]  /*0040*/  BSSY.RECONVERGENT B0, `(.L_x_19) ;  /* 0x0000027000007945 */ /* 0x000fe20003800200 */
[----:B------:R-:W2:Y:S01]  /*0050*/  LDCU UR11, c[0x0][0x390] ;  /* 0x00007200ff0b77ac */ /* 0x000ea20008000800 */
[----:B------:R-:W3:Y:S01]  /*0060*/  LDCU.64 UR8, c[0x0][0x358] ;  /* 0x00006b00ff0877ac */ /* 0x000ee20008000a00 */
[----:B-1----:R-:W-:-:S06]  /*0070*/  UIMAD UR4, UR4, UR10, URZ ;  /* 0x0000000a040472a4 */ /* 0x002fcc000f8e02ff */
[----:B0-----:R-:W-:-:S05]  /*0080*/  VIADD R0, R8, UR4 ;  /* 0x0000000408007c36 */ /* 0x001fca0008000000 */
[----:B--2---:R-:W-:-:S13]  /*0090*/  ISETP.GE.AND P0, PT, R0, UR11, PT ;  /* 0x0000000b00007c0c */ /* 0x004fda000bf06270 */
[----:B---3--:R-:W-:Y:S05]  /*00a0*/  @P0 BRA `(.L_x_20) ;  /* 0x0000000000800947 */ /* 0x008fea0003800000 */
[----:B------:R-:W-:Y:S01]  /*00b0*/  ISETP.NE.AND P1, PT, R8, RZ, PT ;  /* 0x000000ff0800720c */ /* 0x000fe20003f25270 */
[----:B------:R-:W-:-:S12]  /*00c0*/  BSSY.RECONVERGENT B1, `(.L_x_21) ;  /* 0x0000013000017945 */ /* 0x000fd80003800200 */
[----:B------:R-:W-:Y:S05]  /*00d0*/  @P1 BRA `(.L_x_22) ;  /* 0x0000000000441947 */ /* 0x000fea0003800000 */
[----:B------:R-:W0:Y:S01]  /*00e0*/  S2UR UR6, SR_CgaCtaId ;  /* 0x00000000000679c3 */ /* 0x000e220000008800 */
[----:B------:R-:W-:Y:S01]  /*00f0*/  UIADD3 UR7, UPT, UPT, UR10, -0x1, URZ ;  /* 0xffffffff0a077890 */ /* 0x000fe2000fffe0ff */
[----:B------:R-:W-:Y:S01]  /*0100*/  CS2R R2, SRZ ;  /* 0x0000000000027805 */ /* 0x000fe2000001ff00 */
[----:B------:R-:W-:Y:S02]  /*0110*/  UMOV UR5, 0x400 ;  /* 0x0000040000057882 */ /* 0x000fe40000000000 */
[----:B------:R-:W-:Y:S02]  /*0120*/  UISETP.GE.U32.AND UP0, UPT, UR7, UR4, UPT ;  /* 0x000000040700728c */ /* 0x000fe4000bf06070 */
[----:B0-----:R-:W-:-:S07]  /*0130*/  ULEA UR5, UR6, UR5, 0x18 ;  /* 0x0000000506057291 */ /* 0x001fce000f8ec0ff */
[----:B------:R-:W-:Y:S05]  /*0140*/  BRA.U UP0, `(.L_x_23) ;  /* 0x0000000100247547 */ /* 0x000fea000b800000 */
[----:B------:R-:W0:Y:S01]  /*0150*/  LDC.64 R6, c[0x0][0x388] ;  /* 0x0000e200ff067b82 */ /* 0x000e220000000a00 */
[----:B------:R-:W-:Y:S01]  /*0160*/  IMAD.U32 R9, RZ, RZ, UR7 ;  /* 0x00000007ff097e24 */ /* 0x000fe2000f8e00ff */
[----:B------:R-:W-:-:S07]  /*0170*/  CS2R R2, SRZ ;  /* 0x0000000000027805 */ /* 0x000fce000001ff00 */
.L_x_24:
[----:B0-----:R-:W-:-:S06]  /*0180*/  IMAD.WIDE R4, R9, 0x8, R6 ;  /* 0x0000000809047825 */ /* 0x001fcc00078e0206 */
[----:B------:R-:W2:Y:S01]  /*0190*/  LDG.E.64 R4, desc[UR8][R4.64] ;  /* 0x0000000804047981 */ /* 0x000ea2000c1e1b00 */
[----:B------:R-:W-:-:S05]  /*01a0*/  VIADD R9, R9, UR10 ;  /* 0x0000000a09097c36 */ /* 0x000fca0008000000 */
[----:B------:R-:W-:Y:S01]  /*01b0*/  ISETP.GE.U32.AND P1, PT, R9, UR4, PT ;  /* 0x0000000409007c0c */ /* 0x000fe2000bf26070 */
[----:B--2---:R-:W-:-:S12]  /*01c0*/  DADD R2, R4, R2 ;  /* 0x0000000004027229 */ /* 0x004fd80000000002 */
[----:B------:R-:W-:Y:S05]  /*01d0*/  @!P1 BRA `(.L_x_24) ;  /* 0xfffffffc00e89947 */ /* 0x000fea000383ffff */
.L_x_23:
[----:B------:R0:W-:Y:S02]  /*01e0*/  STS.64 [UR5], R2 ;  /* 0x00000002ff007988 */ /* 0x0001e40008000a05 */
.L_x_22:
[----:B------:R-:W-:Y:S05]  /*01f0*/  BSYNC.RECONVERGENT B1 ;  /* 0x0000000000017941 */ /* 0x000fea0003800200 */
.L_x_21:
[----:B------:R-:W-:Y:S02]  /*0200*/  UIADD3 UR6, UPT, UPT, UR10, -0x1, URZ ;  /* 0xffffffff0a067890 */ /* 0x000fe4000fffe0ff */
[----:B------:R-:W-:-:S04]  /*0210*/  UIADD3 UR5, UPT, UPT, UR11, -0x1, URZ ;  /* 0xffffffff0b057890 */ /* 0x000fc8000fffe0ff */
[----:B------:R-:W-:Y:S02]  /*0220*/  ISETP.NE.AND P2, PT, R8, UR6, PT ;  /* 0x0000000608007c0c */ /* 0x000fe4000bf45270 */
[----:B------:R-:W-:-:S13]  /*0230*/  ISETP.NE.AND P1, PT, R0, UR5, PT ;  /* 0x0000000500007c0c */ /* 0x000fda000bf25270 */
[----:B------:R-:W-:Y:S05]  /*0240*/  @P1 BRA P2, `(.L_x_20) ;  /* 0x0000000000181947 */ /* 0x000fea0001000000 */
[----:B0-----:R-:W0:Y:S02]  /*0250*/  LDC.64 R2, c[0x0][0x398] ;  /* 0x0000e600ff027b82 */ /* 0x001e240000000a00 */
[----:B0-----:R-:W2:Y:S06]  /*0260*/  LDG.E.64 R2, desc[UR8][R2.64] ;  /* 0x0000000802027981 */ /* 0x001eac000c1e1b00 */
[----:B------:R-:W0:Y:S01]  /*0270*/  S2UR UR6, SR_CgaCtaId ;  /* 0x00000000000679c3 */ /* 0x000e220000008800 */
[----:B------:R-:W-:Y:S02]  /*0280*/  UMOV UR5, 0x400 ;  /* 0x0000040000057882 */ /* 0x000fe40000000000 */
[----:B0-----:R-:W-:-:S09]  /*0290*/  ULEA UR5, UR6, UR5, 0x18 ;  /* 0x0000000506057291 */ /* 0x001fd2000f8ec0ff */
[----:B--2---:R1:W-:Y:S03]  /*02a0*/  STS.64 [UR5+0x8], R2 ;  /* 0x00000802ff007988 */ /* 0x0043e60008000a05 */
.L_x_20:
[----:B------:R-:W-:Y:S05]  /*02b0*/  BSYNC.RECONVERGENT B0 ;  /* 0x0000000000007941 */ /* 0x000fea0003800200 */
.L_x_19:
[----:B------:R-:W-:Y:S06]  /*02c0*/  BAR.SYNC.DEFER_BLOCKING 0x0 ;  /* 0x0000000000007b1d */ /* 0x000fec0000010000 */
[----:B------:R-:W-:Y:S05]  /*02d0*/  @P0 EXIT ;  /* 0x000000000000094d */ /* 0x000fea0003800000 */
[----:B01----:R-:W0:Y:S02]  /*02e0*/  LDC.64 R2, c[0x0][0x388] ;  /* 0x0000e200ff027b82 */ /* 0x003e240000000a00 */
[----:B0-----:R-:W-:-:S06]  /*02f0*/  IMAD.WIDE R2, R0, 0x8, R2 ;  /* 0x0000000800027825 */ /* 0x001fcc00078e0202 */
[----:B------:R-:W2:Y:S01]  /*0300*/  LDG.E.64 R2, desc[UR8][R2.64] ;  /* 0x0000000802027981 */ /* 0x000ea2000c1e1b00 */
[----:B------:R-:W0:Y:S01]  /*0310*/  S2UR UR5, SR_CgaCtaId ;  /* 0x00000000000579c3 */ /* 0x000e220000008800 */
[C---:B------:R-:W-:Y:S01]  /*0320*/  VIADD R14, R0.reuse, 0x1 ;  /* 0x00000001000e7836 */ /* 0x040fe20000000000 */
[----:B------:R-:W-:Y:S01]  /*0330*/  UMOV UR4, 0x400 ;  /* 0x0000040000047882 */ /* 0x000fe20000000000 */
[----:B------:R-:W-:Y:S01]  /*0340*/  VIADD R15, R0, 0x2 ;  /* 0x00000002000f7836 */ /* 0x000fe20000000000 */
[----:B------:R-:W-:Y:S01]  /*0350*/  BSSY.RECONVERGENT B0, `(.L_x_25) ;  /* 0x0000018000007945 */ /* 0x000fe20003800200 */
[----:B------:R-:W-:Y:S01]  /*0360*/  I2F.F64 R8, R14 ;  /* 0x0000000e00087312 */ /* 0x000fe20000201c00 */
[----:B------:R-:W-:-:S07]  /*0370*/  IMAD.MOV.U32 R10, RZ, RZ, 0x1 ;  /* 0x00000001ff0a7424 */ /* 0x000fce00078e00ff */
[----:B------:R-:W1:Y:S01]  /*0380*/  I2F.F64 R4, R15 ;  /* 0x0000000f00047312 */ /* 0x000e620000201c00 */
[----:B0-----:R-:W-:Y:S01]  /*0390*/  ULEA UR4, UR5, UR4, 0x18 ;  /* 0x0000000405047291 */ /* 0x001fe2000f8ec0ff */
[----:B-1----:R-:W-:-:S08]  /*03a0*/  DMUL R8, R8, R4 ;  /* 0x0000000408087228 */ /* 0x002fd00000000000 */
[----:B------:R-:W2:Y:S01]  /*03b0*/  LDS.128 R4, [UR4] ;  /* 0x00000004ff047984 */ /* 0x000ea20008000c00 */
[----:B------:R-:W0:Y:S02]  /*03c0*/  MUFU.RCP64H R11, R9 ;  /* 0x00000009000b7308 */ /* 0x000e240000001800 */
[----:B0-----:R-:W-:-:S08]  /*03d0*/  DFMA R12, -R8, R10, 1 ;  /* 0x3ff00000080c742b */ /* 0x001fd0000000010a */
[----:B------:R-:W-:-:S08]  /*03e0*/  DFMA R12, R12, R12, R12 ;  /* 0x0000000c0c0c722b */ /* 0x000fd0000000000c */
[----:B------:R-:W-:Y:S02]  /*03f0*/  DFMA R12, R10, R12, R10 ;  /* 0x0000000c0a0c722b */ /* 0x000fe4000000000a */
[----:B--2---:R-:W-:-:S06]  /*0400*/  DADD R2, R4, R2 ;  /* 0x0000000004027229 */ /* 0x004fcc0000000002 */
[----:B------:R-:W-:Y:S02]  /*0410*/  DFMA R4, -R8, R12, 1 ;  /* 0x3ff000000804742b */ /* 0x000fe4000000010c */
[----:B------:R-:W-:-:S06]  /*0420*/  DADD R6, -R6, R2 ;  /* 0x0000000006067229 */ /* 0x000fcc0000000102 */
[----:B------:R-:W-:-:S08]  /*0430*/  DFMA R4, R12, R4, R12 ;  /* 0x000000040c04722b */ /* 0x000fd0000000000c */
[----:B------:R-:W-:Y:S01]  /*0440*/  DMUL R2, R6, R4 ;  /* 0x0000000406027228 */ /* 0x000fe20000000000 */
[----:B------:R-:W-:-:S07]  /*0450*/  FSETP.GEU.AND P1, PT, |R7|, 6.5827683646048100446e-37, PT ;  /* 0x036000000700780b */ /* 0x000fce0003f2e200 */
[----:B------:R-:W-:-:S08]  /*0460*/  DFMA R10, -R8, R2, R6 ;  /* 0x00000002080a722b */ /* 0x000fd00000000106 */
[----:B------:R-:W-:-:S10]  /*0470*/  DFMA R2, R4, R10, R2 ;  /* 0x0000000a0402722b */ /* 0x000fd40000000002 */
[----:B------:R-:W-:-:S05]  /*0480*/  FFMA R4, RZ, R9, R3 ;  /* 0x00000009ff047223 */ /* 0x000fca0000000003 */
[----:B------:R-:W-:-:S13]  /*0490*/  FSETP.GT.AND P0, PT, |R4|, 1.469367938527859385e-39, PT ;  /* 0x001000000400780b */ /* 0x000fda0003f04200 */
[----:B------:R-:W-:Y:S05]  /*04a0*/  @P0 BRA P1, `(.L_x_26) ;  /* 0x0000000000080947 */ /* 0x000fea0000800000 */
[----:B------:R-:W-:-:S07]  /*04b0*/  MOV R10, 0x4d0 ;  /* 0x000004d0000a7802 */ /* 0x000fce0000000f00 */
[----:B------:R-:W-:Y:S05]  /*04c0*/  CALL.REL.NOINC `($__internal_1_$__cuda_sm20_div_rn_f64_full) ;  /* 0x0000000000147944 */ /* 0x000fea0003c00000 */
.L_x_26:
[----:B------:R-:W-:Y:S05]  /*04d0*/  BSYNC.RECONVERGENT B0 ;  /* 0x0000000000007941 */ /* 0x000fea0003800200 */
.L_x_25:
[----:B------:R-:W0:Y:S02]  /*04e0*/  LDC.64 R4, c[0x0][0x380] ;  /* 0x0000e000ff047b82 */ /* 0x000e240000000a00 */
[----:B0-----:R-:W-:-:S05]  /*04f0*/  IMAD.WIDE R4, R0, 0x8, R4 ;  /* 0x0000000800047825 */ /* 0x001fca00078e0204 */
[----:B------:R-:W-:Y:S01]  /*0500*/  STG.E.64 desc[UR8][R4.64], R2 ;  /* 0x0000000204007986 */ /* 0x000fe2000c101b08 */
[----:B------:R-:W-:Y:S05]  /*0510*/  EXIT ;  /* 0x000000000000794d */ /* 0x000fea0003800000 */
        .weak           $__internal_1_$__cuda_sm20_div_rn_f64_full
        .type           $__internal_1_$__cuda_sm20_div_rn_f64_full,@function
        .size           $__internal_1_$__cuda_sm20_div_rn_f64_full,(.L_x_77 - $__internal_1_$__cuda_sm20_div_rn_f64_full)
$__internal_1_$__cuda_sm20_div_rn_f64_full:
[C---:B------:R-:W-:Y:S01]  /*0520*/  FSETP.GEU.AND P0, PT, |R9|.reuse, 1.469367938527859385e-39, PT ;  /* 0x001000000900780b */ /* 0x040fe20003f0e200 */
[--C-:B------:R-:W-:Y:S01]  /*0530*/  IMAD.MOV.U32 R4, RZ, RZ, R8.reuse ;  /* 0x000000ffff047224 */ /* 0x100fe200078e0008 */
[----:B------:R-:W-:Y:S01]  /*0540*/  LOP3.LUT R2, R9, 0x800fffff, RZ, 0xc0, !PT ;  /* 0x800fffff09027812 */ /* 0x000fe200078ec0ff */
[----:B------:R-:W-:Y:S01]  /*0550*/  IMAD.MOV.U32 R5, RZ, RZ, R9 ;  /* 0x000000ffff057224 */ /* 0x000fe200078e0009 */
[C---:B------:R-:W-:Y:S01]  /*0560*/  FSETP.GEU.AND P2, PT, |R7|.reuse, 1.469367938527859385e-39, PT ;  /* 0x001000000700780b */ /* 0x040fe20003f4e200 */
[----:B------:R-:W-:Y:S01]  /*0570*/  IMAD.MOV.U32 R16, RZ, RZ, 0x1 ;  /* 0x00000001ff107424 */ /* 0x000fe200078e00ff */
[----:B------:R-:W-:Y:S01]  /*0580*/  LOP3.LUT R3, R2, 0x3ff00000, RZ, 0xfc, !PT ;  /* 0x3ff0000002037812 */ /* 0x000fe200078efcff */
[----:B------:R-:W-:Y:S01]  /*0590*/  IMAD.MOV.U32 R2, RZ, RZ, R8 ;  /* 0x000000ffff027224 */ /* 0x000fe200078e0008 */
[----:B------:R-:W-:Y:S01]  /*05a0*/  LOP3.LUT R11, R7, 0x7ff00000, RZ, 0xc0, !PT ;  /* 0x7ff00000070b7812 */ /* 0x000fe200078ec0ff */
[----:B------:R-:W-:Y:S01]  /*05b0*/  BSSY.RECONVERGENT B1, `(.L_x_27) ;  /* 0x0000051000017945 */ /* 0x000fe20003800200 */
[----:B------:R-:W-:-:S03]  /*05c0*/  LOP3.LUT R14, R9, 0x7ff00000, RZ, 0xc0, !PT ;  /* 0x7ff00000090e7812 */ /* 0x000fc600078ec0ff */
[----:B------:R-:W-:Y:S01]  /*05d0*/  @!P0 DMUL R2, R4, 8.98846567431157953865e+307 ;  /* 0x7fe0000004028828 */ /* 0x000fe20000000000 */
[----:B------:R-:W-:-:S03]  /*05e0*/  ISETP.GE.U32.AND P1, PT, R11, R14, PT ;  /* 0x0000000e0b00720c */ /* 0x000fc60003f26070 */
[----:B------:R-:W-:Y:S02]  /*05f0*/  @!P2 LOP3.LUT R8, R5, 0x7ff00000, RZ, 0xc0, !PT ;  /* 0x7ff000000508a812 */ /* 0x000fe400078ec0ff */
[----:B------:R-:W0:Y:S02]  /*0600*/  MUFU.RCP64H R17, R3 ;  /* 0x0000000300117308 */ /* 0x000e240000001800 */
[----:B------:R-:W-:Y:S01]  /*0610*/  @!P2 ISETP.GE.U32.AND P3, PT, R11, R8, PT ;  /* 0x000000080b00a20c */ /* 0x000fe20003f66070 */
[----:B------:R-:W-:Y:S01]  /*0620*/  IMAD.MOV.U32 R8, RZ, RZ, R6 ;  /* 0x000000ffff087224 */ /* 0x000fe200078e0006 */
[----:B0-----:R-:W-:-:S08]  /*0630*/  DFMA R12, R16, -R2, 1 ;  /* 0x3ff00000100c742b */ /* 0x001fd00000000802 */
[----:B------:R-:W-:Y:S01]  /*0640*/  DFMA R18, R12, R12, R12 ;  /* 0x0000000c0c12722b */ /* 0x000fe2000000000c */
[----:B------:R-:W-:-:S05]  /*0650*/  IMAD.MOV.U32 R12, RZ, RZ, 0x1ca00000 ;  /* 0x1ca00000ff0c7424 */ /* 0x000fca00078e00ff */
[C---:B------:R-:W-:Y:S02]  /*0660*/  @!P2 SEL R13, R12.reuse, 0x63400000, !P3 ;  /* 0x634000000c0da807 */ /* 0x040fe40005800000 */
[----:B------:R-:W-:Y:S01]  /*0670*/  DFMA R16, R16, R18, R16 ;  /* 0x000000121010722b */ /* 0x000fe20000000010 */
[----:B------:R-:W-:Y:S01]  /*0680*/  SEL R9, R12, 0x63400000, !P1 ;  /* 0x634000000c097807 */ /* 0x000fe20004800000 */
[----:B------:R-:W-:Y:S01]  /*0690*/  @!P2 IMAD.MOV.U32 R18, RZ, RZ, RZ ;  /* 0x000000ffff12a224 */ /* 0x000fe200078e00ff */
[--C-:B------:R-:W-:Y:S02]  /*06a0*/  @!P2 LOP3.LUT R13, R13, 0x80000000, R7.reuse, 0xf8, !PT ;  /* 0x800000000d0da812 */ /* 0x100fe400078ef807 */
[----:B------:R-:W-:Y:S02]  /*06b0*/  LOP3.LUT R9, R9, 0x800fffff, R7, 0xf8, !PT ;  /* 0x800fffff09097812 */ /* 0x000fe400078ef807 */
[----:B------:R-:W-:Y:S01]  /*06c0*/  @!P2 LOP3.LUT R19, R13, 0x100000, RZ, 0xfc, !PT ;  /* 0x001000000d13a812 */ /* 0x000fe200078efcff */
[----:B------:R-:W-:-:S05]  /*06d0*/  DFMA R20, R16, -R2, 1 ;  /* 0x3ff000001014742b */ /* 0x000fca0000000802 */
[----:B------:R-:W-:-:S03]  /*06e0*/  @!P2 DFMA R8, R8, 2, -R18 ;  /* 0x400000000808a82b */ /* 0x000fc60000000812 */
[----:B------:R-:W-:Y:S01]  /*06f0*/  DFMA R16, R16, R20, R16 ;  /* 0x000000141010722b */ /* 0x000fe20000000010 */
[----:B------:R-:W-:Y:S02]  /*0700*/  IMAD.MOV.U32 R21, RZ, RZ, R11 ;  /* 0x000000ffff157224 */ /* 0x000fe400078e000b */
[----:B------:R-:W-:Y:S01]  /*0710*/  IMAD.MOV.U32 R20, RZ, RZ, R14 ;  /* 0x000000ffff147224 */ /* 0x000fe200078e000e */
[----:B------:R-:W-:-:S03]  /*0720*/  @!P0 LOP3.LUT R20, R3, 0x7ff00000, RZ, 0xc0, !PT ;  /* 0x7ff0000003148812 */ /* 0x000fc600078ec0ff */
[----:B------:R-:W-:Y:S01]  /*0730*/  @!P2 LOP3.LUT R21, R9, 0x7ff00000, RZ, 0xc0, !PT ;  /* 0x7ff000000915a812 */ /* 0x000fe200078ec0ff */
[----:B------:R-:W-:Y:S01]  /*0740*/  DMUL R18, R16, R8 ;  /* 0x0000000810127228 */ /* 0x000fe20000000000 */
[----:B------:R-:W-:-:S03]  /*0750*/  VIADD R22, R20, 0xffffffff ;  /* 0xffffffff14167836 */ /* 0x000fc60000000000 */
[----:B------:R-:W-:-:S04]  /*0760*/  VIADD R13, R21, 0xffffffff ;  /* 0xffffffff150d7836 */ /* 0x000fc80000000000 */
[----:B------:R-:W-:Y:S01]  /*0770*/  DFMA R14, R18, -R2, R8 ;  /* 0x80000002120e722b */ /* 0x000fe20000000008 */
[----:B------:R-:W-:-:S04]  /*0780*/  ISETP.GT.U32.AND P0, PT, R13, 0x7feffffe, PT ;  /* 0x7feffffe0d00780c */ /* 0x000fc80003f04070 */
[----:B------:R-:W-:-:S03]  /*0790*/  ISETP.GT.U32.OR P0, PT, R22, 0x7feffffe, P0 ;  /* 0x7feffffe1600780c */ /* 0x000fc60000704470 */
[----:B------:R-:W-:-:S10]  /*07a0*/  DFMA R14, R16, R14, R18 ;  /* 0x0000000e100e722b */ /* 0x000fd40000000012 */
[----:B------:R-:W-:Y:S05]  /*07b0*/  @P0 BRA `(.L_x_28) ;  /* 0x00000000006c0947 */ /* 0x000fea0003800000 */
        /* <DEDUP_REMOVED lines=27> */
.L_x_28:
        /* <DEDUP_REMOVED lines=16> */
.L_x_31:
[----:B------:R-:W-:Y:S01]  /*0a70*/  LOP3.LUT R13, R5, 0x80000, RZ, 0xfc, !PT ;  /* 0x00080000050d7812 */ /* 0x000fe200078efcff */
[----:B------:R-:W-:Y:S01]  /*0a80*/  IMAD.MOV.U32 R12, RZ, RZ, R4 ;  /* 0x000000ffff0c7224 */ /* 0x000fe200078e0004 */
[----:B------:R-:W-:Y:S06]  /*0a90*/  BRA `(.L_x_29) ;  /* 0x0000000000087947 */ /* 0x000fec0003800000 */
.L_x_30:
[----:B------:R-:W-:Y:S01]  /*0aa0*/  LOP3.LUT R13, R7, 0x80000, RZ, 0xfc, !PT ;  /* 0x00080000070d7812 */ /* 0x000fe200078efcff */
[----:B------:R-:W-:-:S07]  /*0ab0*/  IMAD.MOV.U32 R12, RZ, RZ, R6 ;  /* 0x000000ffff0c7224 */ /* 0x000fce00078e0006 */
.L_x_29:
[----:B------:R-:W-:Y:S05]  /*0ac0*/  BSYNC.RECONVERGENT B1 ;  /* 0x0000000000017941 */ /* 0x000fea0003800200 */
.L_x_27:
[----:B------:R-:W-:Y:S02]  /*0ad0*/  IMAD.MOV.U32 R11, RZ, RZ, 0x0 ;  /* 0x00000000ff0b7424 */ /* 0x000fe400078e00ff */
[----:B------:R-:W-:Y:S02]  /*0ae0*/  IMAD.MOV.U32 R2, RZ, RZ, R12 ;  /* 0x000000ffff027224 */ /* 0x000fe400078e000c */
[----:B------:R-:W-:Y:S01]  /*0af0*/  IMAD.MOV.U32 R3, RZ, RZ, R13 ;  /* 0x000000ffff037224 */ /* 0x000fe200078e000d */
[----:B------:R-:W-:Y:S06]  /*0b00*/  RET.REL.NODEC R10 `(_Z15cn_fw_glob_scanPdS_iS_) ;  /* 0xfffffff40a3c7950 */ /* 0x000fec0003c3ffff */
.L_x_32:
        /* <DEDUP_REMOVED lines=15> */
.L_x_77:


//--------------------- .text._Z15cn_fw_part_scanPdS_i --------------------------
	.section	.text._Z15cn_fw_part_scanPdS_i,"ax",@progbits
	.align	128
        .global         _Z15cn_fw_part_scanPdS_i
        .type           _Z15cn_fw_part_scanPdS_i,@function
        .size           _Z15cn_fw_part_scanPdS_i,(.L_x_84 - _Z15cn_fw_part_scanPdS_i)
        .other          _Z15cn_fw_part_scanPdS_i,@"STO_CUDA_ENTRY STV_DEFAULT"
_Z15cn_fw_part_scanPdS_i:
.text._Z15cn_fw_part_scanPdS_i:
        /* <DEDUP_REMOVED lines=20> */
[----:B------:R-:W-:-:S05]  /*0140*/  UMOV UR5, 0x1 ;  /* 0x0000000100057882 */ /* 0x000fca0000000000 */
.L_x_34:
[----:B------:R-:W-:Y:S01]  /*0150*/  VIADD R0, R6, -UR5 ;  /* 0x8000000506007c36 */ /* 0x000fe20008000000 */
[----:B------:R-:W-:-:S04]  /*0160*/  USHF.L.U32 UR5, UR5, 0x1, URZ ;  /* 0x0000000105057899 */ /* 0x000fc800080006ff */
[----:B------:R-:W-:-:S13]  /*0170*/  ISETP.GE.AND P0, PT, R0, RZ, PT ;  /* 0x000000ff0000720c */ /* 0x000fda0003f06270 */
[----:B------:R-:W-:Y:S01]  /*0180*/  @P0 LEA R0, R0, UR4, 0x3 ;  /* 0x0000000400000c11 */ /* 0x000fe2000f8e18ff */
[----:B------:R-:W-:Y:S04]  /*0190*/  @P0 LDS.64 R4, [R9] ;  /* 0x0000000009040984 */ /* 0x000fe80000000a00 */
[----:B0-----:R-:W0:Y:S02]  /*01a0*/  @P0 LDS.64 R2, [R0] ;  /* 0x0000000000020984 */ /* 0x001e240000000a00 */
[----:B0-----:R-:W-:-:S07]  /*01b0*/  @P0 DADD R2, R2, R4 ;  /* 0x0000000002020229 */ /* 0x001fce0000000004 */
[----:B------:R1:W-:Y:S01]  /*01c0*/  @P0 STS.64 [R9], R2 ;  /* 0x0000000209000388 */ /* 0x0003e20000000a00 */
[----:B------:R-:W-:Y:S01]  /*01d0*/  BAR.SYNC.DEFER_BLOCKING 0x0 ;  /* 0x0000000000007b1d */ /* 0x000fe20000010000 */
[----:B------:R-:W-:-:S13]  /*01e0*/  ISETP.LE.U32.AND P0, PT, R11, UR5, PT ;  /* 0x000000050b007c0c */ /* 0x000fda000bf03070 */
[----:B-1----:R-:W-:Y:S05]  /*01f0*/  @!P0 BRA `(.L_x_34) ;  /* 0xfffffffc00d48947 */ /* 0x002fea000383ffff */
.L_x_33:
[----:B0-----:R-:W0:Y:S01]  /*0200*/  LDS.64 R2, [R9] ;  /* 0x0000000009027984 */ /* 0x001e220000000a00 */
[----:B------:R-:W1:Y:S02]  /*0210*/  LDC.64 R4, c[0x0][0x380] ;  /* 0x0000e000ff047b82 */ /* 0x000e640000000a00 */
[----:B-1----:R-:W-:-:S05]  /*0220*/  IMAD.WIDE R4, R7, 0x8, R4 ;  /* 0x0000000807047825 */ /* 0x002fca00078e0204 */
[----:B0-----:R-:W-:Y:S01]  /*0230*/  STG.E.64 desc[UR6][R4.64], R2 ;  /* 0x0000000204007986 */ /* 0x001fe2000c101b06 */
[----:B------:R-:W-:Y:S05]  /*0240*/  EXIT ;  /* 0x000000000000794d */ /* 0x000fea0003800000 */
.L_x_35:
        /* <DEDUP_REMOVED lines=11> */
.L_x_84:


//--------------------- .text._Z10cn_map_rhoPdS_ddi --------------------------
	.section	.text._Z10cn_map_rhoPdS_ddi,"ax",@progbits
	.align	128
        .global         _Z10cn_map_rhoPdS_ddi
        .type           _Z10cn_map_rhoPdS_ddi,@function
        .size           _Z10cn_map_rhoPdS_ddi,(.L_x_78 - _Z10cn_map_rhoPdS_ddi)
        .other          _Z10cn_map_rhoPdS_ddi,@"STO_CUDA_ENTRY STV_DEFAULT"
_Z10cn_map_rhoPdS_ddi:
.text._Z10cn_map_rhoPdS_ddi:
        /* <DEDUP_REMOVED lines=10> */
[----:B------:R-:W2:Y:S06]  /*00a0*/  LDCU UR6, c[0x0][0x39c] ;  /* 0x00007380ff0677ac */ /* 0x000eac0008000800 */
[----:B------:R-:W3:Y:S08]  /*00b0*/  LDC.64 R2, c[0x0][0x398] ;  /* 0x0000e600ff027b82 */ /* 0x000ef00000000a00 */
[----:B------:R-:W4:Y:S01]  /*00c0*/  LDC.64 R12, c[0x0][0x390] ;  /* 0x0000e400ff0c7b82 */ /* 0x000f220000000a00 */
[----:B0-----:R-:W-:-:S06]  /*00d0*/  IMAD.WIDE R6, R0, 0x8, R6 ;  /* 0x0000000800067825 */ /* 0x001fcc00078e0206 */
[----:B-1----:R-:W5:Y:S01]  /*00e0*/  LDG.E.64 R6, desc[UR4][R6.64] ;  /* 0x0000000406067981 */ /* 0x002f62000c1e1b00 */
[----:B--2---:R-:W3:Y:S01]  /*00f0*/  MUFU.RCP64H R9, UR6 ;  /* 0x0000000600097d08 */ /* 0x004ee20008001800 */
[----:B------:R-:W-:Y:S01]  /*0100*/  IMAD.MOV.U32 R8, RZ, RZ, 0x1 ;  /* 0x00000001ff087424 */ /* 0x000fe200078e00ff */
[----:B------:R-:W-:Y:S06]  /*0110*/  BSSY.RECONVERGENT B0, `(.L_x_36) ;  /* 0x0000014000007945 */ /* 0x000fec0003800200 */
[----:B------:R-:W0:Y:S01]  /*0120*/  I2F.F64 R4, R0 ;  /* 0x0000000000047312 */ /* 0x000e220000201c00 */
[----:B---3--:R-:W-:-:S02]  /*0130*/  DFMA R10, R8, -R2, 1 ;  /* 0x3ff00000080a742b */ /* 0x008fc40000000802 */
[----:B0-----:R-:W-:-:S06]  /*0140*/  DADD R4, R4, 1 ;  /* 0x3ff0000004047429 */ /* 0x001fcc0000000000 */
[----:B------:R-:W-:Y:S02]  /*0150*/  DFMA R10, R10, R10, R10 ;  /* 0x0000000a0a0a722b */ /* 0x000fe4000000000a */
[----:B----4-:R-:W-:-:S06]  /*0160*/  DMUL R4, R4, -R12 ;  /* 0x8000000c04047228 */ /* 0x010fcc0000000000 */
[----:B------:R-:W-:Y:S02]  /*0170*/  DFMA R10, R8, R10, R8 ;  /* 0x0000000a080a722b */ /* 0x000fe40000000008 */
[----:B------:R-:W-:-:S06]  /*0180*/  DMUL R4, R4, R12 ;  /* 0x0000000c04047228 */ /* 0x000fcc0000000000 */
[----:B------:R-:W-:-:S08]  /*0190*/  DFMA R8, R10, -R2, 1 ;  /* 0x3ff000000a08742b */ /* 0x000fd00000000802 */
[----:B------:R-:W-:Y:S02]  /*01a0*/  DFMA R8, R10, R8, R10 ;  /* 0x000000080a08722b */ /* 0x000fe4000000000a */
[----:B-----5:R-:W-:-:S08]  /*01b0*/  DMUL R6, R4, R6 ;  /* 0x0000000604067228 */ /* 0x020fd00000000000 */
[----:B------:R-:W-:Y:S02]  /*01c0*/  DMUL R4, R6, R8 ;  /* 0x0000000806047228 */ /* 0x000fe40000000000 */
[----:B------:R-:W-:-:S06]  /*01d0*/  FSETP.GEU.AND P1, PT, |R7|, 6.5827683646048100446e-37, PT ;  /* 0x036000000700780b */ /* 0x000fcc0003f2e200 */
[----:B------:R-:W-:-:S08]  /*01e0*/  DFMA R2, R4, -R2, R6 ;  /* 0x800000020402722b */ /* 0x000fd00000000006 */
[----:B------:R-:W-:-:S10]  /*01f0*/  DFMA R2, R8, R2, R4 ;  /* 0x000000020802722b */ /* 0x000fd40000000004 */
[----:B------:R-:W-:-:S05]  /*0200*/  FFMA R4, RZ, UR6, R3 ;  /* 0x00000006ff047c23 */ /* 0x000fca0008000003 */
[----:B------:R-:W-:-:S13]  /*0210*/  FSETP.GT.AND P0, PT, |R4|, 1.469367938527859385e-39, PT ;  /* 0x001000000400780b */ /* 0x000fda0003f04200 */
[----:B------:R-:W-:Y:S05]  /*0220*/  @P0 BRA P1, `(.L_x_37) ;  /* 0x0000000000080947 */ /* 0x000fea0000800000 */
[----:B------:R-:W-:-:S07]  /*0230*/  MOV R10, 0x250 ;  /* 0x00000250000a7802 */ /* 0x000fce0000000f00 */
[----:B------:R-:W-:Y:S05]  /*0240*/  CALL.REL.NOINC `($__internal_2_$__cuda_sm20_div_rn_f64_full) ;  /* 0x0000000000147944 */ /* 0x000fea0003c00000 */
.L_x_37:
[----:B------:R-:W-:Y:S05]  /*0250*/  BSYNC.RECONVERGENT B0 ;  /* 0x0000000000007941 */ /* 0x000fea0003800200 */
.L_x_36:
[----:B------:R-:W0:Y:S02]  /*0260*/  LDC.64 R4, c[0x0][0x380] ;  /* 0x0000e000ff047b82 */ /* 0x000e240000000a00 */
[----:B0-----:R-:W-:-:S05]  /*0270*/  IMAD.WIDE R4, R0, 0x8, R4 ;  /* 0x0000000800047825 */ /* 0x001fca00078e0204 */
[----:B------:R-:W-:Y:S01]  /*0280*/  STG.E.64 desc[UR4][R4.64], R2 ;  /* 0x0000000204007986 */ /* 0x000fe2000c101b04 */
[----:B------:R-:W-:Y:S05]  /*0290*/  EXIT ;  /* 0x000000000000794d */ /* 0x000fea0003800000 */
        .weak           $__internal_2_$__cuda_sm20_div_rn_f64_full
        .type           $__internal_2_$__cuda_sm20_div_rn_f64_full,@function
        .size           $__internal_2_$__cuda_sm20_div_rn_f64_full,(.L_x_78 - $__internal_2_$__cuda_sm20_div_rn_f64_full)
$__internal_2_$__cuda_sm20_div_rn_f64_full:
[----:B------:R-:W0:Y:S01]  /*02a0*/  LDC.64 R2, c[0x0][0x398] ;  /* 0x0000e600ff027b82 */ /* 0x000e220000000a00 */
[C---:B------:R-:W-:Y:S01]  /*02b0*/  FSETP.GEU.AND P2, PT, |R7|.reuse, 1.469367938527859385e-39, PT ;  /* 0x001000000700780b */ /* 0x040fe20003f4e200 */
[----:B------:R-:W-:Y:S01]  /*02c0*/  BSSY.RECONVERGENT B1, `(.L_x_38) ;  /* 0x0000053000017945 */ /* 0x000fe20003800200 */
[----:B------:R-:W-:-:S05]  /*02d0*/  LOP3.LUT R11, R7, 0x7ff00000, RZ, 0xc0, !PT ;  /* 0x7ff00000070b7812 */ /* 0x000fca00078ec0ff */
[----:B------:R-:W-:Y:S01]  /*02e0*/  IMAD.MOV.U32 R21, RZ, RZ, R11 ;  /* 0x000000ffff157224 */ /* 0x000fe200078e000b */
[C---:B0-----:R-:W-:Y:S02]  /*02f0*/  FSETP.GEU.AND P0, PT, |R3|.reuse, 1.469367938527859385e-39, PT ;  /* 0x001000000300780b */ /* 0x041fe40003f0e200 */
[----:B------:R-:W-:-:S04]  /*0300*/  LOP3.LUT R4, R3, 0x800fffff, RZ, 0xc0, !PT ;  /* 0x800fffff03047812 */ /* 0x000fc800078ec0ff */
[----:B------:R-:W-:Y:S01]  /*0310*/  LOP3.LUT R5, R4, 0x3ff00000, RZ, 0xfc, !PT ;  /* 0x3ff0000004057812 */ /* 0x000fe200078efcff */
[----:B------:R-:W-:-:S06]  /*0320*/  IMAD.MOV.U32 R4, RZ, RZ, R2 ;  /* 0x000000ffff047224 */ /* 0x000fcc00078e0002 */
[----:B------:R-:W0:Y:S02]  /*0330*/  @!P0 LDC.64 R8, c[0x0][0x398] ;  /* 0x0000e600ff088b82 */ /* 0x000e240000000a00 */
[----:B0-----:R-:W-:Y:S01]  /*0340*/  @!P0 DMUL R4, R8, 8.98846567431157953865e+307 ;  /* 0x7fe0000008048828 */ /* 0x001fe20000000000 */
[----:B------:R-:W-:-:S05]  /*0350*/  IMAD.MOV.U32 R8, RZ, RZ, 0x1 ;  /* 0x00000001ff087424 */ /* 0x000fca00078e00ff */
[----:B------:R-:W0:Y:S02]  /*0360*/  MUFU.RCP64H R9, R5 ;  /* 0x0000000500097308 */ /* 0x000e240000001800 */
[----:B0-----:R-:W-:-:S08]  /*0370*/  DFMA R12, R8, -R4, 1 ;  /* 0x3ff00000080c742b */ /* 0x001fd00000000804 */
[----:B------:R-:W-:Y:S01]  /*0380*/  DFMA R14, R12, R12, R12 ;  /* 0x0000000c0c0e722b */ /* 0x000fe2000000000c */
[----:B------:R-:W-:Y:S01]  /*0390*/  LOP3.LUT R12, R3, 0x7ff00000, RZ, 0xc0, !PT ;  /* 0x7ff00000030c7812 */ /* 0x000fe200078ec0ff */
[----:B------:R-:W-:-:S03]  /*03a0*/  IMAD.MOV.U32 R13, RZ, RZ, 0x1ca00000 ;  /* 0x1ca00000ff0d7424 */ /* 0x000fc600078e00ff */
[----:B------:R-:W-:Y:S01]  /*03b0*/  ISETP.GE.U32.AND P1, PT, R11, R12, PT ;  /* 0x0000000c0b00720c */ /* 0x000fe20003f26070 */
[----:B------:R-:W-:Y:S02]  /*03c0*/  IMAD.MOV.U32 R20, RZ, RZ, R12 ;  /* 0x000000ffff147224 */ /* 0x000fe400078e000c */
[----:B------:R-:W-:Y:S01]  /*03d0*/  DFMA R16, R8, R14, R8 ;  /* 0x0000000e0810722b */ /* 0x000fe20000000008 */
[----:B------:R-:W-:Y:S01]  /*03e0*/  @!P0 LOP3.LUT R20, R5, 0x7ff00000, RZ, 0xc0, !PT ;  /* 0x7ff0000005148812 */ /* 0x000fe200078ec0ff */
[----:B------:R-:W-:Y:S01]  /*03f0*/  IMAD.MOV.U32 R8, RZ, RZ, R6 ;  /* 0x000000ffff087224 */ /* 0x000fe200078e0006 */
[----:B------:R-:W-:-:S03]  /*0400*/  SEL R13, R13, 0x63400000, !P1 ;  /* 0x634000000d0d7807 */ /* 0x000fc60004800000 */
[----:B------:R-:W-:Y:S01]  /*0410*/  VIADD R23, R20, 0xffffffff ;  /* 0xffffffff14177836 */ /* 0x000fe20000000000 */
[C-C-:B------:R-:W-:Y:S01]  /*0420*/  @!P2 LOP3.LUT R14, R13.reuse, 0x80000000, R7.reuse, 0xf8, !PT ;  /* 0x800000000d0ea812 */ /* 0x140fe200078ef807 */
[----:B------:R-:W-:Y:S01]  /*0430*/  DFMA R18, R16, -R4, 1 ;  /* 0x3ff000001012742b */ /* 0x000fe20000000804 */
[----:B------:R-:W-:Y:S02]  /*0440*/  LOP3.LUT R9, R13, 0x800fffff, R7, 0xf8, !PT ;  /* 0x800fffff0d097812 */ /* 0x000fe400078ef807 */
[----:B------:R-:W-:Y:S01]  /*0450*/  @!P2 LOP3.LUT R15, R14, 0x100000, RZ, 0xfc, !PT ;  /* 0x001000000e0fa812 */ /* 0x000fe200078efcff */
[----:B------:R-:W-:-:S06]  /*0460*/  @!P2 IMAD.MOV.U32 R14, RZ, RZ, RZ ;  /* 0x000000ffff0ea224 */ /* 0x000fcc00078e00ff */
[----:B------:R-:W-:Y:S02]  /*0470*/  @!P2 DFMA R8, R8, 2, -R14 ;  /* 0x400000000808a82b */ /* 0x000fe4000000080e */
[----:B------:R-:W-:-:S08]  /*0480*/  DFMA R14, R16, R18, R16 ;  /* 0x00000012100e722b */ /* 0x000fd00000000010 */
[----:B------:R-:W-:Y:S01]  /*0490*/  @!P2 LOP3.LUT R21, R9, 0x7ff00000, RZ, 0xc0, !PT ;  /* 0x7ff000000915a812 */ /* 0x000fe200078ec0ff */
[----:B------:R-:W-:-:S04]  /*04a0*/  DMUL R16, R14, R8 ;  /* 0x000000080e107228 */ /* 0x000fc80000000000 */
[----:B------:R-:W-:-:S04]  /*04b0*/  VIADD R22, R21, 0xffffffff ;  /* 0xffffffff15167836 */ /* 0x000fc80000000000 */
[----:B------:R-:W-:Y:S01]  /*04c0*/  DFMA R18, R16, -R4, R8 ;  /* 0x800000041012722b */ /* 0x000fe20000000008 */
[----:B------:R-:W-:-:S04]  /*04d0*/  ISETP.GT.U32.AND P0, PT, R22, 0x7feffffe, PT ;  /* 0x7feffffe1600780c */ /* 0x000fc80003f04070 */
[----:B------:R-:W-:-:S03]  /*04e0*/  ISETP.GT.U32.OR P0, PT, R23, 0x7feffffe, P0 ;  /* 0x7feffffe1700780c */ /* 0x000fc60000704470 */
[----:B------:R-:W-:-:S10]  /*04f0*/  DFMA R14, R14, R18, R16 ;  /* 0x000000120e0e722b */ /* 0x000fd40000000010 */
[----:B------:R-:W-:Y:S05]  /*0500*/  @P0 BRA `(.L_x_39) ;  /* 0x0000000000600947 */ /* 0x000fea0003800000 */
[----:B------:R-:W-:Y:S01]  /*0510*/  VIADDMNMX R11, R11, -R12, 0xb9600000, !PT ;  /* 0xb96000000b0b7446 */ /* 0x000fe2000780090c */
[----:B------:R-:W-:-:S03]  /*0520*/  IMAD.MOV.U32 R6, RZ, RZ, RZ ;  /* 0x000000ffff067224 */ /* 0x000fc600078e00ff */
[----:B------:R-:W-:-:S05]  /*0530*/  VIMNMX R2, PT, PT, R11, 0x46a00000, PT ;  /* 0x46a000000b027848 */ /* 0x000fca0003fe0100 */
[----:B------:R-:W-:-:S04]  /*0540*/  IMAD.IADD R11, R2, 0x1, -R13 ;  /* 0x00000001020b7824 */ /* 0x000fc800078e0a0d */
        /* <DEDUP_REMOVED lines=20> */
.L_x_39:
[----:B------:R-:W-:-:S14]  /*0690*/  DSETP.NAN.AND P0, PT, R6, R6, PT ;  /* 0x000000060600722a */ /* 0x000fdc0003f08000 */
[----:B------:R-:W-:Y:S05]  /*06a0*/  @P0 BRA `(.L_x_41) ;  /* 0x0000000000480947 */ /* 0x000fea0003800000 */
[----:B------:R-:W0:Y:S02]  /*06b0*/  LDC.64 R4, c[0x0][0x398] ;  /* 0x0000e600ff047b82 */ /* 0x000e240000000a00 */
[----:B0-----:R-:W-:-:S14]  /*06c0*/  DSETP.NAN.AND P0, PT, R4, R4, PT ;  /* 0x000000040400722a */ /* 0x001fdc0003f08000 */
        /* <DEDUP_REMOVED lines=13> */
.L_x_42:
[----:B------:R-:W-:Y:S01]  /*07a0*/  LOP3.LUT R13, R3, 0x80000, RZ, 0xfc, !PT ;  /* 0x00080000030d7812 */ /* 0x000fe200078efcff */
[----:B------:R-:W-:Y:S01]  /*07b0*/  IMAD.MOV.U32 R12, RZ, RZ, R2 ;  /* 0x000000ffff0c7224 */ /* 0x000fe200078e0002 */
[----:B------:R-:W-:Y:S06]  /*07c0*/  BRA `(.L_x_40) ;  /* 0x0000000000087947 */ /* 0x000fec0003800000 */
.L_x_41:
[----:B------:R-:W-:Y:S01]  /*07d0*/  LOP3.LUT R13, R7, 0x80000, RZ, 0xfc, !PT ;  /* 0x00080000070d7812 */ /* 0x000fe200078efcff */
[----:B------:R-:W-:-:S07]  /*07e0*/  IMAD.MOV.U32 R12, RZ, RZ, R6 ;  /* 0x000000ffff0c7224 */ /* 0x000fce00078e0006 */
.L_x_40:
[----:B------:R-:W-:Y:S05]  /*07f0*/  BSYNC.RECONVERGENT B1 ;  /* 0x0000000000017941 */ /* 0x000fea0003800200 */
.L_x_38:
[----:B------:R-:W-:Y:S02]  /*0800*/  IMAD.MOV.U32 R11, RZ, RZ, 0x0 ;  /* 0x00000000ff0b7424 */ /* 0x000fe400078e00ff */
[----:B------:R-:W-:Y:S02]  /*0810*/  IMAD.MOV.U32 R2, RZ, RZ, R12 ;  /* 0x000000ffff027224 */ /* 0x000fe400078e000c */
[----:B------:R-:W-:Y:S01]  /*0820*/  IMAD.MOV.U32 R3, RZ, RZ, R13 ;  /* 0x000000ffff037224 */ /* 0x000fe200078e000d */
[----:B------:R-:W-:Y:S06]  /*0830*/  RET.REL.NODEC R10 `(_Z10cn_map_rhoPdS_ddi) ;  /* 0xfffffff40af07950 */ /* 0x000fec0003c3ffff */
.L_x_43:
        /* <DEDUP_REMOVED lines=12> */
.L_x_78:


//--------------------- .text._Z20jacobi_iter_no_erroriddPdS_ --------------------------
	.section	.text._Z20jacobi_iter_no_erroriddPdS_,"ax",@progbits
	.align	128
        .global         _Z20jacobi_iter_no_erroriddPdS_
        .type           _Z20jacobi_iter_no_erroriddPdS_,@function
        .size           _Z20jacobi_iter_no_erroriddPdS_,(.L_x_79 - _Z20jacobi_iter_no_erroriddPdS_)
        .other          _Z20jacobi_iter_no_erroriddPdS_,@"STO_CUDA_ENTRY STV_DEFAULT"
_Z20jacobi_iter_no_erroriddPdS_:
.text._Z20jacobi_iter_no_erroriddPdS_:
[----:B------:R-:W-:Y:S01]  /*0000*/  LDC R1, c[0x0][0x37c] ;  /* 0x0000df00ff017b82 */ /* 0x000fe20000000800 */
[----:B------:R-:W0:Y:S01]  /*0010*/  S2R R7, SR_TID.X ;  /* 0x0000000000077919 */ /* 0x000e220000002100 */
[----:B------:R-:W1:Y:S06]  /*0020*/  LDCU UR7, c[0x0][0x380] ;  /* 0x00007000ff0777ac */ /* 0x000e6c0008000800 */
[----:B------:R-:W2:Y:S01]  /*0030*/  LDC.64 R4, c[0x0][0x3a0] ;  /* 0x0000e800ff047b82 */ /* 0x000ea20000000a00 */
[----:B------:R-:W3:Y:S01]  /*0040*/  S2R R8, SR_CTAID.X ;  /* 0x0000000000087919 */ /* 0x000ee20000002500 */
[----:B------:R-:W3:Y:S01]  /*0050*/  LDCU UR9, c[0x0][0x360] ;  /* 0x00006c00ff0977ac */ /* 0x000ee20008000800 */
[----:B------:R-:W4:Y:S01]  /*0060*/  LDCU.64 UR10, c[0x0][0x358] ;  /* 0x00006b00ff0a77ac */ /* 0x000f220008000a00 */
[----:B-1----:R-:W-:Y:S01]  /*0070*/  UIADD3 UR8, UPT, UPT, UR7, -0x1, URZ ;  /* 0xffffffff07087890 */ /* 0x002fe2000fffe0ff */
[----:B0-----:R-:W-:-:S04]  /*0080*/  VIADD R6, R7, 0x1 ;  /* 0x0000000107067836 */ /* 0x001fc80000000000 */
[C---:B---3--:R-:W-:Y:S02]  /*0090*/  IMAD R22, R8.reuse, UR9, R6 ;  /* 0x0000000908167c24 */ /* 0x048fe4000f8e0206 */
[----:B------:R-:W-:-:S03]  /*00a0*/  IMAD R9, R8, UR9, R7 ;  /* 0x0000000908097c24 */ /* 0x000fc6000f8e0207 */
[----:B------:R-:W-:Y:S01]  /*00b0*/  ISETP.GE.AND P0, PT, R22, UR8, PT ;  /* 0x0000000816007c0c */ /* 0x000fe2000bf06270 */
[----:B--2---:R-:W-:-:S12]  /*00c0*/  IMAD.WIDE R4, R9, 0x8, R4 ;  /* 0x0000000809047825 */ /* 0x004fd800078e0204 */
[----:B----4-:R-:W2:Y:S01]  /*00d0*/  @!P0 LDG.E.64 R2, desc[UR10][R4.64+0x8] ;  /* 0x0000080a04028981 */ /* 0x010ea2000c1e1b00 */
[----:B------:R-:W0:Y:S01]  /*00e0*/  S2UR UR5, SR_CgaCtaId ;  /* 0x00000000000579c3 */ /* 0x000e220000008800 */
[----:B------:R-:W1:Y:S01]  /*00f0*/  LDCU UR6, c[0x0][0x370] ;  /* 0x00006e00ff0677ac */ /* 0x000e620008000800 */
[----:B------:R-:W-:Y:S01]  /*0100*/  BSSY.RECONVERGENT B0, `(.L_x_44) ;  /* 0x000001a000007945 */ /* 0x000fe20003800200 */
[----:B------:R-:W-:Y:S02]  /*0110*/  UMOV UR4, 0x400 ;  /* 0x0000040000047882 */ /* 0x000fe40000000000 */
[----:B0-----:R-:W-:Y:S02]  /*0120*/  ULEA UR4, UR5, UR4, 0x18 ;  /* 0x0000000405047291 */ /* 0x001fe4000f8ec0ff */
[----:B-1----:R-:W-:-:S04]  /*0130*/  UIADD3 UR5, UPT, UPT, UR6, -0x1, URZ ;  /* 0xffffffff06057890 */ /* 0x002fc8000fffe0ff */
[----:B------:R-:W-:Y:S02]  /*0140*/  LEA R0, R7, UR4, 0x3 ;  /* 0x0000000407007c11 */ /* 0x000fe4000f8e18ff */
[----:B------:R-:W-:-:S03]  /*0150*/  ISETP.GE.U32.AND P1, PT, R8, UR5, PT ;  /* 0x0000000508007c0c */ /* 0x000fc6000bf26070 */
[----:B--2---:R0:W-:Y:S10]  /*0160*/  @!P0 STS.64 [R0+0x8], R2 ;  /* 0x0000080200008388 */ /* 0x0041f40000000a00 */
[----:B------:R-:W-:Y:S05]  /*0170*/  @P1 BRA `(.L_x_45) ;  /* 0x00000000002c1947 */ /* 0x000fea0003800000 */
[----:B------:R-:W-:Y:S01]  /*0180*/  ISETP.NE.AND P1, PT, R7, RZ, PT ;  /* 0x000000ff0700720c */ /* 0x000fe20003f25270 */
[----:B------:R-:W-:Y:S01]  /*0190*/  BSSY.RECONVERGENT B1, `(.L_x_46) ;  /* 0x0000005000017945 */ /* 0x000fe20003800200 */
[----:B------:R-:W-:-:S11]  /*01a0*/  ISETP.NE.AND P2, PT, R6, UR9, PT ;  /* 0x0000000906007c0c */ /* 0x000fd6000bf45270 */
[----:B------:R-:W-:Y:S05]  /*01b0*/  @P1 BRA `(.L_x_47) ;  /* 0x0000000000081947 */ /* 0x000fea0003800000 */
[----:B0-----:R-:W2:Y:S04]  /*01c0*/  LDG.E.64 R2, desc[UR10][R4.64] ;  /* 0x0000000a04027981 */ /* 0x001ea8000c1e1b00 */
[----:B--2---:R1:W-:Y:S02]  /*01d0*/  STS.64 [UR4], R2 ;  /* 0x00000002ff007988 */ /* 0x0043e40008000a04 */
.L_x_47:
[----:B------:R-:W-:Y:S05]  /*01e0*/  BSYNC.RECONVERGENT B1 ;  /* 0x0000000000017941 */ /* 0x000fea0003800200 */
.L_x_46:
[----:B------:R-:W-:Y:S05]  /*01f0*/  @P2 BRA `(.L_x_48) ;  /* 0x0000000000282947 */ /* 0x000fea0003800000 */
[----:B01----:R-:W2:Y:S04]  /*0200*/  LDG.E.64 R2, desc[UR10][R4.64+0x10] ;  /* 0x0000100a04027981 */ /* 0x003ea8000c1e1b00 */
[----:B--2---:R2:W-:Y:S01]  /*0210*/  STS.64 [R0+0x10], R2 ;  /* 0x0000100200007388 */ /* 0x0045e20000000a00 */
[----:B------:R-:W-:Y:S05]  /*0220*/  BRA `(.L_x_48) ;  /* 0x00000000001c7947 */ /* 0x000fea0003800000 */
.L_x_45:
[----:B------:R-:W-:Y:S01]  /*0230*/  UIADD3 UR5, UPT, UPT, UR7, -0x3, URZ ;  /* 0xfffffffd07057890 */ /* 0x000fe2000fffe0ff */
[----:B------:R-:W-:-:S05]  /*0240*/  ISETP.NE.AND P2, PT, R7, RZ, PT ;  /* 0x000000ff0700720c */ /* 0x000fca0003f45270 */
[----:B------:R-:W-:-:S08]  /*0250*/  ISETP.NE.AND P1, PT, R9, UR5, PT ;  /* 0x0000000509007c0c */ /* 0x000fd0000bf25270 */
[----:B------:R-:W2:Y:S05]  /*0260*/  @!P2 LDG.E.64 R6, desc[UR10][R4.64] ;  /* 0x0000000a0406a981 */ /* 0x000eaa000c1e1b00 */
[----:B0-----:R-:W3:Y:S04]  /*0270*/  @!P1 LDG.E.64 R2, desc[UR10][R4.64+0x10] ;  /* 0x0000100a04029981 */ /* 0x001ee8000c1e1b00 */
[----:B--2---:R4:W-:Y:S04]  /*0280*/  @!P2 STS.64 [UR4], R6 ;  /* 0x00000006ff00a988 */ /* 0x0049e80008000a04 */
[----:B---3--:R4:W-:Y:S02]  /*0290*/  @!P1 STS.64 [R0+0x10], R2 ;  /* 0x0000100200009388 */ /* 0x0089e40000000a00 */
.L_x_48:
[----:B------:R-:W-:Y:S05]  /*02a0*/  BSYNC.RECONVERGENT B0 ;  /* 0x0000000000007941 */ /* 0x000fea0003800200 */
.L_x_44:
[----:B------:R-:W-:Y:S04]  /*02b0*/  BSSY.RECONVERGENT B0, `(.L_x_49) ;  /* 0x000001a000007945 */ /* 0x000fe80003800200 */
[----:B------:R-:W-:Y:S05]  /*02c0*/  @P0 BRA `(.L_x_50) ;  /* 0x0000000000600947 */ /* 0x000fea0003800000 */
[----:B----4-:R-:W3:Y:S01]  /*02d0*/  LDC.64 R6, c[0x0][0x398] ;  /* 0x0000e600ff067b82 */ /* 0x010ee20000000a00 */
[----:B------:R-:W4:Y:S07]  /*02e0*/  LDCU UR4, c[0x0][0x394] ;  /* 0x00007280ff0477ac */ /* 0x000f2e0008000800 */
[----:B012---:R-:W0:Y:S08]  /*02f0*/  LDC.64 R2, c[0x0][0x390] ;  /* 0x0000e400ff027b82 */ /* 0x007e300000000a00 */
[----:B------:R-:W1:Y:S01]  /*0300*/  LDC.64 R12, c[0x0][0x388] ;  /* 0x0000e200ff0c7b82 */ /* 0x000e620000000a00 */
[----:B---3--:R-:W-:-:S06]  /*0310*/  IMAD.WIDE R6, R9, 0x8, R6 ;  /* 0x0000000809067825 */ /* 0x008fcc00078e0206 */
[----:B------:R-:W2:Y:S01]  /*0320*/  LDG.E.64 R6, desc[UR10][R6.64+0x8] ;  /* 0x0000080a06067981 */ /* 0x000ea2000c1e1b00 */
[----:B----4-:R-:W0:Y:S01]  /*0330*/  MUFU.RCP64H R9, UR4 ;  /* 0x0000000400097d08 */ /* 0x010e220008001800 */
[----:B------:R-:W-:-:S06]  /*0340*/  IMAD.MOV.U32 R8, RZ, RZ, 0x1 ;  /* 0x00000001ff087424 */ /* 0x000fcc00078e00ff */
[----:B0-----:R-:W-:-:S08]  /*0350*/  DFMA R10, R8, -R2, 1 ;  /* 0x3ff00000080a742b */ /* 0x001fd00000000802 */
[----:B------:R-:W-:-:S08]  /*0360*/  DFMA R10, R10, R10, R10 ;  /* 0x0000000a0a0a722b */ /* 0x000fd0000000000a */
[----:B------:R-:W-:Y:S02]  /*0370*/  DFMA R10, R8, R10, R8 ;  /* 0x0000000a080a722b */ /* 0x000fe40000000008 */
[----:B-1----:R-:W-:-:S06]  /*0380*/  DMUL R8, R12, R12 ;  /* 0x0000000c0c087228 */ /* 0x002fcc0000000000 */
[----:B------:R-:W-:-:S08]  /*0390*/  DFMA R12, R10, -R2, 1 ;  /* 0x3ff000000a0c742b */ /* 0x000fd00000000802 */
[----:B------:R-:W-:Y:S02]  /*03a0*/  DFMA R12, R10, R12, R10 ;  /* 0x0000000c0a0c722b */ /* 0x000fe4000000000a */
[----:B--2---:R-:W-:-:S08]  /*03b0*/  DMUL R8, R8, R6 ;  /* 0x0000000608087228 */ /* 0x004fd00000000000 */
        /* <DEDUP_REMOVED lines=8> */
[----:B------:R-:W-:Y:S05]  /*0440*/  CALL.REL.NOINC `($__internal_3_$__cuda_sm20_div_rn_f64_full) ;  /* 0x00000000002c7944 */ /* 0x000fea0003c00000 */
.L_x_50:
[----:B------:R-:W-:Y:S05]  /*0450*/  BSYNC.RECONVERGENT B0 ;  /* 0x0000000000007941 */ /* 0x000fea0003800200 */
.L_x_49:
[----:B------:R-:W-:Y:S01]  /*0460*/  BAR.SYNC.DEFER_BLOCKING 0x0 ;  /* 0x0000000000007b1d */ /* 0x000fe20000010000 */
[----:B------:R-:W-:-:S13]  /*0470*/  ISETP.GE.AND P0, PT, R22, UR8, PT ;  /* 0x0000000816007c0c */ /* 0x000fda000bf06270 */
[----:B------:R-:W-:Y:S05]  /*0480*/  @P0 EXIT ;  /* 0x000000000000094d */ /* 0x000fea0003800000 */
[----:B----4-:R-:W3:Y:S04]  /*0490*/  LDS.64 R6, [R0] ;  /* 0x0000000000067984 */ /* 0x010ee80000000a00 */
[----:B------:R-:W4:Y:S01]  /*04a0*/  LDS.64 R8, [R0+0x10] ;  /* 0x0000100000087984 */ /* 0x000f220000000a00 */
[----:B---3--:R-:W-:-:S08]  /*04b0*/  DADD R6, R6, R2 ;  /* 0x0000000006067229 */ /* 0x008fd00000000002 */
[----:B----4-:R-:W-:-:S08]  /*04c0*/  DADD R6, R6, R8 ;  /* 0x0000000006067229 */ /* 0x010fd00000000008 */
[----:B------:R-:W-:-:S07]  /*04d0*/  DMUL R6, R6, 0.5 ;  /* 0x3fe0000006067828 */ /* 0x000fce0000000000 */
[----:B------:R-:W-:Y:S01]  /*04e0*/  STG.E.64 desc[UR10][R4.64+0x8], R6 ;  /* 0x0000080604007986 */ /* 0x000fe2000c101b0a */
[----:B------:R-:W-:Y:S05]  /*04f0*/  EXIT ;  /* 0x000000000000794d */ /* 0x000fea0003800000 */
        .weak           $__internal_3_$__cuda_sm20_div_rn_f64_full
        .type           $__internal_3_$__cuda_sm20_div_rn_f64_full,@function
        .size           $__internal_3_$__cuda_sm20_div_rn_f64_full,(.L_x_79 - $__internal_3_$__cuda_sm20_div_rn_f64_full)
$__internal_3_$__cuda_sm20_div_rn_f64_full:
[----:B------:R-:W0:Y:S01]  /*0500*/  LDC.64 R2, c[0x0][0x390] ;  /* 0x0000e400ff027b82 */ /* 0x000e220000000a00 */
[----:B------:R-:W-:Y:S01]  /*0510*/  IMAD.MOV.U32 R14, RZ, RZ, 0x1 ;  /* 0x00000001ff0e7424 */ /* 0x000fe200078e00ff */
[C---:B------:R-:W-:Y:S01]  /*0520*/  FSETP.GEU.AND P2, PT, |R9|.reuse, 1.469367938527859385e-39, PT ;  /* 0x001000000900780b */ /* 0x040fe20003f4e200 */
[----:B------:R-:W-:Y:S01]  /*0530*/  IMAD.MOV.U32 R13, RZ, RZ, 0x1ca00000 ;  /* 0x1ca00000ff0d7424 */ /* 0x000fe200078e00ff */
[----:B------:R-:W-:Y:S01]  /*0540*/  LOP3.LUT R21, R9, 0x7ff00000, RZ, 0xc0, !PT ;  /* 0x7ff0000009157812 */ /* 0x000fe200078ec0ff */
[----:B------:R-:W-:Y:S04]  /*0550*/  BSSY.RECONVERGENT B1, `(.L_x_51) ;  /* 0x0000050000017945 */ /* 0x000fe80003800200 */
[----:B------:R-:W-:Y:S01]  /*0560*/  IMAD.MOV.U32 R23, RZ, RZ, R21 ;  /* 0x000000ffff177224 */ /* 0x000fe200078e0015 */
[----:B0-----:R-:W-:-:S02]  /*0570*/  FSETP.GEU.AND P0, PT, |R3|, 1.469367938527859385e-39, PT ;  /* 0x001000000300780b */ /* 0x001fc40003f0e200 */
[C---:B------:R-:W-:Y:S02]  /*0580*/  LOP3.LUT R6, R3.reuse, 0x800fffff, RZ, 0xc0, !PT ;  /* 0x800fffff03067812 */ /* 0x040fe400078ec0ff */
[----:B------:R-:W-:Y:S02]  /*0590*/  LOP3.LUT R20, R3, 0x7ff00000, RZ, 0xc0, !PT ;  /* 0x7ff0000003147812 */ /* 0x000fe400078ec0ff */
[----:B------:R-:W-:Y:S01]  /*05a0*/  LOP3.LUT R7, R6, 0x3ff00000, RZ, 0xfc, !PT ;  /* 0x3ff0000006077812 */ /* 0x000fe200078efcff */
[----:B------:R-:W-:Y:S01]  /*05b0*/  IMAD.MOV.U32 R6, RZ, RZ, R2 ;  /* 0x000000ffff067224 */ /* 0x000fe200078e0002 */
[----:B------:R-:W-:Y:S01]  /*05c0*/  ISETP.GE.U32.AND P1, PT, R21, R20, PT ;  /* 0x000000141500720c */ /* 0x000fe20003f26070 */
[----:B------:R-:W-:-:S03]  /*05d0*/  IMAD.MOV.U32 R24, RZ, RZ, R20 ;  /* 0x000000ffff187224 */ /* 0x000fc600078e0014 */
[----:B------:R-:W-:Y:S01]  /*05e0*/  SEL R13, R13, 0x63400000, !P1 ;  /* 0x634000000d0d7807 */ /* 0x000fe20004800000 */
[----:B------:R-:W0:Y:S03]  /*05f0*/  @!P0 LDC.64 R10, c[0x0][0x390] ;  /* 0x0000e400ff0a8b82 */ /* 0x000e260000000a00 */
[----:B------:R-:W-:-:S04]  /*0600*/  @!P2 LOP3.LUT R18, R13, 0x80000000, R9, 0xf8, !PT ;  /* 0x800000000d12a812 */ /* 0x000fc800078ef809 */
[----:B------:R-:W-:Y:S01]  /*0610*/  @!P2 LOP3.LUT R19, R18, 0x100000, RZ, 0xfc, !PT ;  /* 0x001000001213a812 */ /* 0x000fe200078efcff */
[----:B------:R-:W-:Y:S01]  /*0620*/  @!P2 IMAD.MOV.U32 R18, RZ, RZ, RZ ;  /* 0x000000ffff12a224 */ /* 0x000fe200078e00ff */
[----:B0-----:R-:W-:-:S06]  /*0630*/  @!P0 DMUL R6, R10, 8.98846567431157953865e+307 ;  /* 0x7fe000000a068828 */ /* 0x001fcc0000000000 */
[----:B------:R-:W0:Y:S04]  /*0640*/  MUFU.RCP64H R15, R7 ;  /* 0x00000007000f7308 */ /* 0x000e280000001800 */
[----:B------:R-:W-:Y:S01]  /*0650*/  @!P0 LOP3.LUT R24, R7, 0x7ff00000, RZ, 0xc0, !PT ;  /* 0x7ff0000007188812 */ /* 0x000fe200078ec0ff */
[----:B0-----:R-:W-:-:S08]  /*0660*/  DFMA R10, R14, -R6, 1 ;  /* 0x3ff000000e0a742b */ /* 0x001fd00000000806 */
[----:B------:R-:W-:-:S08]  /*0670*/  DFMA R10, R10, R10, R10 ;  /* 0x0000000a0a0a722b */ /* 0x000fd0000000000a */
[----:B------:R-:W-:Y:S01]  /*0680*/  DFMA R14, R14, R10, R14 ;  /* 0x0000000a0e0e722b */ /* 0x000fe2000000000e */
[----:B------:R-:W-:Y:S01]  /*0690*/  LOP3.LUT R11, R13, 0x800fffff, R9, 0xf8, !PT ;  /* 0x800fffff0d0b7812 */ /* 0x000fe200078ef809 */
[----:B------:R-:W-:-:S06]  /*06a0*/  IMAD.MOV.U32 R10, RZ, RZ, R8 ;  /* 0x000000ffff0a7224 */ /* 0x000fcc00078e0008 */
[----:B------:R-:W-:Y:S02]  /*06b0*/  DFMA R16, R14, -R6, 1 ;  /* 0x3ff000000e10742b */ /* 0x000fe40000000806 */
[----:B------:R-:W-:-:S06]  /*06c0*/  @!P2 DFMA R10, R10, 2, -R18 ;  /* 0x400000000a0aa82b */ /* 0x000fcc0000000812 */
[----:B------:R-:W-:-:S04]  /*06d0*/  DFMA R14, R14, R16, R14 ;  /* 0x000000100e0e722b */ /* 0x000fc8000000000e */
[----:B------:R-:W-:-:S04]  /*06e0*/  @!P2 LOP3.LUT R23, R11, 0x7ff00000, RZ, 0xc0, !PT ;  /* 0x7ff000000b17a812 */ /* 0x000fc800078ec0ff */
[----:B------:R-:W-:Y:S01]  /*06f0*/  DMUL R16, R14, R10 ;  /* 0x0000000a0e107228 */ /* 0x000fe20000000000 */
[----:B------:R-:W-:-:S05]  /*0700*/  VIADD R25, R23, 0xffffffff ;  /* 0xffffffff17197836 */ /* 0x000fca0000000000 */
[----:B------:R-:W-:Y:S01]  /*0710*/  ISETP.GT.U32.AND P0, PT, R25, 0x7feffffe, PT ;  /* 0x7feffffe1900780c */ /* 0x000fe20003f04070 */
[----:B------:R-:W-:Y:S01]  /*0720*/  VIADD R25, R24, 0xffffffff ;  /* 0xffffffff18197836 */ /* 0x000fe20000000000 */
[----:B------:R-:W-:-:S04]  /*0730*/  DFMA R18, R16, -R6, R10 ;  /* 0x800000061012722b */ /* 0x000fc8000000000a */
[----:B------:R-:W-:-:S04]  /*0740*/  ISETP.GT.U32.OR P0, PT, R25, 0x7feffffe, P0 ;  /* 0x7feffffe1900780c */ /* 0x000fc80000704470 */
[----:B------:R-:W-:-:S09]  /*0750*/  DFMA R18, R14, R18, R16 ;  /* 0x000000120e12722b */ /* 0x000fd20000000010 */
        /* <DEDUP_REMOVED lines=17> */
[----:B------:R-:W-:-:S06]  /*0870*/  IMAD.MOV.U32 R2, RZ, RZ, RZ ;  /* 0x000000ffff027224 */ /* 0x000fcc00078e00ff */
[----:B------:R-:W-:-:S03]  /*0880*/  DFMA R2, R14, -R2, R18 ;  /* 0x800000020e02722b */ /* 0x000fc60000000012 */
[----:B------:R-:W-:-:S03]  /*0890*/  LOP3.LUT R11, R9, R11, RZ, 0x3c, !PT ;  /* 0x0000000b090b7212 */ /* 0x000fc600078e3cff */
[----:B------:R-:W-:-:S04]  /*08a0*/  IADD3 R2, PT, PT, -R20, -0x43300000, RZ ;  /* 0xbcd0000014027810 */ /* 0x000fc80007ffe1ff */
[----:B------:R-:W-:-:S04]  /*08b0*/  FSETP.NEU.AND P0, PT, |R3|, R2, PT ;  /* 0x000000020300720b */ /* 0x000fc80003f0d200 */
[----:B------:R-:W-:Y:S02]  /*08c0*/  FSEL R14, R8, R14, !P0 ;  /* 0x0000000e080e7208 */ /* 0x000fe40004000000 */
[----:B------:R-:W-:Y:S01]  /*08d0*/  FSEL R15, R11, R15, !P0 ;  /* 0x0000000f0b0f7208 */ /* 0x000fe20004000000 */
[----:B------:R-:W-:Y:S06]  /*08e0*/  BRA `(.L_x_53) ;  /* 0x0000000000587947 */ /* 0x000fec0003800000 */
.L_x_52:
        /* <DEDUP_REMOVED lines=17> */
.L_x_55:
[----:B------:R-:W-:Y:S01]  /*0a00*/  LOP3.LUT R15, R3, 0x80000, RZ, 0xfc, !PT ;  /* 0x00080000030f7812 */ /* 0x000fe200078efcff */
[----:B------:R-:W-:Y:S01]  /*0a10*/  IMAD.MOV.U32 R14, RZ, RZ, R2 ;  /* 0x000000ffff0e7224 */ /* 0x000fe200078e0002 */
[----:B------:R-:W-:Y:S06]  /*0a20*/  BRA `(.L_x_53) ;  /* 0x0000000000087947 */ /* 0x000fec0003800000 */
.L_x_54:
[----:B------:R-:W-:Y:S01]  /*0a30*/  LOP3.LUT R15, R9, 0x80000, RZ, 0xfc, !PT ;  /* 0x00080000090f7812 */ /* 0x000fe200078efcff */
[----:B------:R-:W-:-:S07]  /*0a40*/  IMAD.MOV.U32 R14, RZ, RZ, R8 ;  /* 0x000000ffff0e7224 */ /* 0x000fce00078e0008 */
.L_x_53:
[----:B------:R-:W-:Y:S05]  /*0a50*/  BSYNC.RECONVERGENT B1 ;  /* 0x0000000000017941 */ /* 0x000fea0003800200 */
.L_x_51:
[----:B------:R-:W-:Y:S02]  /*0a60*/  IMAD.MOV.U32 R13, RZ, RZ, 0x0 ;  /* 0x00000000ff0d7424 */ /* 0x000fe400078e00ff */
[----:B------:R-:W-:Y:S02]  /*0a70*/  IMAD.MOV.U32 R2, RZ, RZ, R14 ;  /* 0x000000ffff027224 */ /* 0x000fe400078e000e */
[----:B------:R-:W-:Y:S01]  /*0a80*/  IMAD.MOV.U32 R3, RZ, RZ, R15 ;  /* 0x000000ffff037224 */ /* 0x000fe200078e000f */
[----:B------:R-:W-:Y:S06]  /*0a90*/  RET.REL.NODEC R12 `(_Z20jacobi_iter_no_erroriddPdS_) ;  /* 0xfffffff40c587950 */ /* 0x000fec0003c3ffff */
.L_x_56:
        /* <DEDUP_REMOVED lines=14> */
.L_x_79:


//--------------------- .text._Z16jacobi_iterationiddPdS_S_ --------------------------
	.section	.text._Z16jacobi_iterationiddPdS_S_,"ax",@progbits
	.align	128
        .global         _Z16jacobi_iterationiddPdS_S_
        .type           _Z16jacobi_iterationiddPdS_S_,@function
        .size           _Z16jacobi_iterationiddPdS_S_,(.L_x_80 - _Z16jacobi_iterationiddPdS_S_)
        .other          _Z16jacobi_iterationiddPdS_S_,@"STO_CUDA_ENTRY STV_DEFAULT"
_Z16jacobi_iterationiddPdS_S_:
.text._Z16jacobi_iterationiddPdS_S_:
        /* <DEDUP_REMOVED lines=30> */
.L_x_60:
[----:B------:R-:W-:Y:S05]  /*01e0*/  BSYNC.RECONVERGENT B1 ;  /* 0x0000000000017941 */ /* 0x000fea0003800200 */
.L_x_59:
[----:B------:R-:W-:Y:S05]  /*01f0*/  @P2 BRA `(.L_x_61) ;  /* 0x0000000000282947 */ /* 0x000fea0003800000 */
[----:B01----:R-:W2:Y:S04]  /*0200*/  LDG.E.64 R6, desc[UR10][R14.64+0x10] ;  /* 0x0000100a0e067981 */ /* 0x003ea8000c1e1b00 */
[----:B--2---:R2:W-:Y:S01]  /*0210*/  STS.64 [R4+0x10], R6 ;  /* 0x0000100604007388 */ /* 0x0045e20000000a00 */
[----:B------:R-:W-:Y:S05]  /*0220*/  BRA `(.L_x_61) ;  /* 0x00000000001c7947 */ /* 0x000fea0003800000 */
.L_x_58:
[----:B------:R-:W-:Y:S01]  /*0230*/  UIADD3 UR5, UPT, UPT, UR7, -0x3, URZ ;  /* 0xfffffffd07057890 */ /* 0x000fe2000fffe0ff */
[----:B------:R-:W-:-:S05]  /*0240*/  ISETP.NE.AND P2, PT, R2, RZ, PT ;  /* 0x000000ff0200720c */ /* 0x000fca0003f45270 */
[----:B------:R-:W-:-:S08]  /*0250*/  ISETP.NE.AND P1, PT, R5, UR5, PT ;  /* 0x0000000505007c0c */ /* 0x000fd0000bf25270 */
[----:B------:R-:W2:Y:S05]  /*0260*/  @!P2 LDG.E.64 R8, desc[UR10][R14.64] ;  /* 0x0000000a0e08a981 */ /* 0x000eaa000c1e1b00 */
[----:B0-----:R-:W3:Y:S04]  /*0270*/  @!P1 LDG.E.64 R6, desc[UR10][R14.64+0x10] ;  /* 0x0000100a0e069981 */ /* 0x001ee8000c1e1b00 */
[----:B--2---:R4:W-:Y:S04]  /*0280*/  @!P2 STS.64 [UR4], R8 ;  /* 0x00000008ff00a988 */ /* 0x0049e80008000a04 */
[----:B---3--:R4:W-:Y:S02]  /*0290*/  @!P1 STS.64 [R4+0x10], R6 ;  /* 0x0000100604009388 */ /* 0x0089e40000000a00 */
.L_x_61:
[----:B------:R-:W-:Y:S05]  /*02a0*/  BSYNC.RECONVERGENT B0 ;  /* 0x0000000000007941 */ /* 0x000fea0003800200 */
.L_x_57:
[----:B------:R-:W-:Y:S04]  /*02b0*/  BSSY.RECONVERGENT B0, `(.L_x_62) ;  /* 0x000001c000007945 */ /* 0x000fe80003800200 */
[----:B------:R-:W-:Y:S05]  /*02c0*/  @P0 BRA `(.L_x_63) ;  /* 0x0000000000680947 */ /* 0x000fea0003800000 */
[----:B------:R-:W3:Y:S01]  /*02d0*/  LDC.64 R10, c[0x0][0x398] ;  /* 0x0000e600ff0a7b82 */ /* 0x000ee20000000a00 */
[----:B------:R-:W5:Y:S07]  /*02e0*/  LDCU UR4, c[0x0][0x394] ;  /* 0x00007280ff0477ac */ /* 0x000f6e0008000800 */
[----:B012-4-:R-:W0:Y:S08]  /*02f0*/  LDC.64 R6, c[0x0][0x390] ;  /* 0x0000e400ff067b82 */ /* 0x017e300000000a00 */
[----:B------:R-:W1:Y:S01]  /*0300*/  LDC.64 R16, c[0x0][0x388] ;  /* 0x0000e200ff107b82 */ /* 0x000e620000000a00 */
[----:B---3--:R-:W-:-:S06]  /*0310*/  IMAD.WIDE R10, R5, 0x8, R10 ;  /* 0x00000008050a7825 */ /* 0x008fcc00078e020a */
[----:B------:R-:W2:Y:S01]  /*0320*/  LDG.E.64 R10, desc[UR10][R10.64+0x8] ;  /* 0x0000080a0a0a7981 */ /* 0x000ea2000c1e1b00 */
[----:B-----5:R-:W0:Y:S01]  /*0330*/  MUFU.RCP64H R9, UR4 ;  /* 0x0000000400097d08 */ /* 0x020e220008001800 */
        /* <DEDUP_REMOVED lines=16> */
[----:B------:R-:W-:Y:S05]  /*0440*/  CALL.REL.NOINC `($__internal_4_$__cuda_sm20_div_rn_f64_full) ;  /* 0x0000000000d87944 */ /* 0x000fea0003c00000 */
[----:B------:R-:W-:Y:S02]  /*0450*/  IMAD.MOV.U32 R6, RZ, RZ, R5 ;  /* 0x000000ffff067224 */ /* 0x000fe400078e0005 */
[----:B------:R-:W-:-:S07]  /*0460*/  IMAD.MOV.U32 R7, RZ, RZ, R8 ;  /* 0x000000ffff077224 */ /* 0x000fce00078e0008 */
.L_x_63:
[----:B------:R-:W-:Y:S05]  /*0470*/  BSYNC.RECONVERGENT B0 ;  /* 0x0000000000007941 */ /* 0x000fea0003800200 */
.L_x_62:
[----:B------:R-:W-:Y:S01]  /*0480*/  BAR.SYNC.DEFER_BLOCKING 0x0 ;  /* 0x0000000000007b1d */ /* 0x000fe20000010000 */
[----:B------:R-:W-:-:S05]  /*0490*/  ISETP.GE.AND P0, PT, R24, UR8, PT ;  /* 0x0000000818007c0c */ /* 0x000fca000bf06270 */
[----:B------:R-:W-:Y:S08]  /*04a0*/  BSSY.RECONVERGENT B0, `(.L_x_64) ;  /* 0x000000c000007945 */ /* 0x000ff00003800200 */
[----:B------:R-:W-:Y:S05]  /*04b0*/  @P0 BRA `(.L_x_65) ;  /* 0x0000000000280947 */ /* 0x000fea0003800000 */
[----:B----4-:R-:W3:Y:S04]  /*04c0*/  LDS.64 R8, [R4] ;  /* 0x0000000004087984 */ /* 0x010ee80000000a00 */
[----:B------:R-:W4:Y:S04]  /*04d0*/  LDS.64 R10, [R4+0x10] ;  /* 0x00001000040a7984 */ /* 0x000f280000000a00 */
[----:B------:R-:W5:Y:S01]  /*04e0*/  LDS.64 R12, [R4+0x8] ;  /* 0x00000800040c7984 */ /* 0x000f620000000a00 */
[----:B---3--:R-:W-:-:S08]  /*04f0*/  DADD R8, R8, R6 ;  /* 0x0000000008087229 */ /* 0x008fd00000000006 */
[----:B----4-:R-:W-:-:S08]  /*0500*/  DADD R8, R8, R10 ;  /* 0x0000000008087229 */ /* 0x010fd0000000000a */
[----:B------:R-:W-:-:S07]  /*0510*/  DMUL R8, R8, 0.5 ;  /* 0x3fe0000008087828 */ /* 0x000fce0000000000 */
[----:B------:R3:W-:Y:S01]  /*0520*/  STG.E.64 desc[UR10][R14.64+0x8], R8 ;  /* 0x000008080e007986 */ /* 0x0007e2000c101b0a */
[----:B-----5:R-:W-:-:S08]  /*0530*/  DADD R12, R8, -R12 ;  /* 0x00000000080c7229 */ /* 0x020fd0000000080c */
[----:B------:R-:W-:-:S07]  /*0540*/  DADD R12, -RZ, |R12| ;  /* 0x00000000ff0c7229 */ /* 0x000fce000000050c */
[----:B------:R3:W-:Y:S04]  /*0550*/  STS.64 [R4+0x410], R12 ;  /* 0x0004100c04007388 */ /* 0x0007e80000000a00 */
.L_x_65:
[----:B------:R-:W-:Y:S05]  /*0560*/  BSYNC.RECONVERGENT B0 ;  /* 0x0000000000007941 */ /* 0x000fea0003800200 */
.L_x_64:
[----:B------:R-:W-:Y:S01]  /*0570*/  BAR.SYNC.DEFER_BLOCKING 0x0 ;  /* 0x0000000000007b1d */ /* 0x000fe20000010000 */
[----:B------:R-:W-:-:S09]  /*0580*/  UISETP.GE.U32.AND UP0, UPT, UR9, 0x2, UPT ;  /* 0x000000020900788c */ /* 0x000fd2000bf06070 */
[----:B------:R-:W-:Y:S05]  /*0590*/  BRA.U !UP0, `(.L_x_66) ;  /* 0x00000001085c7547 */ /* 0x000fea000b800000 */
[----:B------:R-:W-:Y:S01]  /*05a0*/  VIADD R0, R4, 0x410 ;  /* 0x0000041004007836 */ /* 0x000fe20000000000 */
[----:B------:R-:W-:-:S06]  /*05b0*/  UMOV UR4, 0x1 ;  /* 0x0000000100047882 */ /* 0x000fcc0000000000 */
.L_x_69:
[----:B------:R-:W-:Y:S02]  /*05c0*/  USHF.L.U32 UR5, UR4, 0x1, URZ ;  /* 0x0000000104057899 */ /* 0x000fe400080006ff */
[----:B012-4-:R-:W-:Y:S01]  /*05d0*/  VIADD R6, R24, UR4 ;  /* 0x0000000418067c36 */ /* 0x017fe20008000000 */
[----:B------:R-:W-:Y:S01]  /*05e0*/  BSSY.RECONVERGENT B0, `(.L_x_67) ;  /* 0x000000f000007945 */ /* 0x000fe20003800200 */
[----:B------:R-:W-:Y:S01]  /*05f0*/  VIADD R5, R2, UR4 ;  /* 0x0000000402057c36 */ /* 0x000fe20008000000 */
[----:B------:R-:W-:Y:S02]  /*0600*/  UIADD3 UR6, UPT, UPT, UR5, 0x3ff, URZ ;  /* 0x000003ff05067890 */ /* 0x000fe4000fffe0ff */
[----:B------:R-:W-:-:S04]  /*0610*/  ISETP.GE.AND P0, PT, R6, UR8, PT ;  /* 0x0000000806007c0c */ /* 0x000fc8000bf06270 */
[----:B------:R-:W-:Y:S01]  /*0620*/  ISETP.GE.OR P1, PT, R5, UR9, P0 ;  /* 0x0000000905007c0c */ /* 0x000fe20008726670 */
[----:B------:R-:W-:Y:S01]  /*0630*/  IMAD.U32 R5, RZ, RZ, UR4 ;  /* 0x00000004ff057e24 */ /* 0x000fe2000f8e00ff */
[----:B------:R-:W-:Y:S01]  /*0640*/  LOP3.LUT P0, RZ, R2, UR6, RZ, 0xc0, !PT ;  /* 0x0000000602ff7c12 */ /* 0x000fe2000f80c0ff */
[----:B------:R-:W-:-:S03]  /*0650*/  UMOV UR4, UR5 ;  /* 0x0000000500047c82 */ /* 0x000fc60008000000 */
[----:B------:R-:W-:-:S13]  /*0660*/  PLOP3.LUT P0, PT, P1, P0, PT, 0xf8, 0x8f ;  /* 0x00000000008f781c */ /* 0x000fda0000f01f70 */
[----:B------:R-:W-:Y:S05]  /*0670*/  @P0 BRA `(.L_x_68) ;  /* 0x0000000000140947 */ /* 0x000fea0003800000 */
[----:B---3--:R-:W-:Y:S01]  /*0680*/  IMAD R8, R5, 0x8, R0 ;  /* 0x0000000805087824 */ /* 0x008fe200078e0200 */
[----:B------:R-:W-:Y:S05]  /*0690*/  LDS.64 R6, [R4+0x410] ;  /* 0x0004100004067984 */ /* 0x000fea0000000a00 */
[----:B------:R-:W0:Y:S02]  /*06a0*/  LDS.64 R8, [R8] ;  /* 0x0000000008087984 */ /* 0x000e240000000a00 */
[----:B0-----:R-:W-:-:S14]  /*06b0*/  DSETP.GEU.AND P0, PT, R6, R8, PT ;  /* 0x000000080600722a */ /* 0x001fdc0003f0e000 */
[----:B------:R0:W-:Y:S02]  /*06c0*/  @!P0 STS.64 [R4+0x410], R8 ;  /* 0x0004100804008388 */ /* 0x0001e40000000a00 */
.L_x_68:
[----:B------:R-:W-:Y:S05]  /*06d0*/  BSYNC.RECONVERGENT B0 ;  /* 0x0000000000007941 */ /* 0x000fea0003800200 */
.L_x_67:
[----:B------:R-:W-:Y:S01]  /*06e0*/  BAR.SYNC.DEFER_BLOCKING 0x0 ;  /* 0x0000000000007b1d */ /* 0x000fe20000010000 */
[----:B------:R-:W-:-:S09]  /*06f0*/  UISETP.GE.AND UP0, UPT, UR4, UR9, UPT ;  /* 0x000000090400728c */ /* 0x000fd2000bf06270 */
[----:B------:R-:W-:Y:S05]  /*0700*/  BRA.U !UP0, `(.L_x_69) ;  /* 0xfffffffd08ac7547 */ /* 0x000fea000b83ffff */
.L_x_66:
[----:B------:R-:W-:-:S13]  /*0710*/  ISETP.NE.AND P0, PT, R2, RZ, PT ;  /* 0x000000ff0200720c */ /* 0x000fda0003f05270 */
[----:B------:R-:W-:Y:S05]  /*0720*/  @P0 EXIT ;  /* 0x000000000000094d */ /* 0x000fea0003800000 */
[----:B------:R-:W5:Y:S01]  /*0730*/  S2UR UR5, SR_CgaCtaId ;  /* 0x00000000000579c3 */ /* 0x000f620000008800 */
[----:B------:R-:W-:-:S07]  /*0740*/  UMOV UR4, 0x400 ;  /* 0x0000040000047882 */ /* 0x000fce0000000000 */
[----:B012-4-:R-:W0:Y:S01]  /*0750*/  LDC.64 R6, c[0x0][0x3a8] ;  /* 0x0000ea00ff067b82 */ /* 0x017e220000000a00 */
[----:B-----5:R-:W-:Y:S01]  /*0760*/  ULEA UR4, UR5, UR4, 0x18 ;  /* 0x0000000405047291 */ /* 0x020fe2000f8ec0ff */
[----:B0-----:R-:W-:-:S08]  /*0770*/  IMAD.WIDE.U32 R2, R3, 0x8, R6 ;  /* 0x0000000803027825 */ /* 0x001fd000078e0006 */
[----:B---3--:R-:W0:Y:S04]  /*0780*/  LDS.64 R4, [UR4+0x410] ;  /* 0x00041004ff047984 */ /* 0x008e280008000a00 */
[----:B0-----:R-:W-:Y:S01]  /*0790*/  STG.E.64 desc[UR10][R2.64], R4 ;  /* 0x0000000402007986 */ /* 0x001fe2000c101b0a */
[----:B------:R-:W-:Y:S05]  /*07a0*/  EXIT ;  /* 0x000000000000794d */ /* 0x000fea0003800000 */
        .weak           $__internal_4_$__cuda_sm20_div_rn_f64_full
        .type           $__internal_4_$__cuda_sm20_div_rn_f64_full,@function
        .size           $__internal_4_$__cuda_sm20_div_rn_f64_full,(.L_x_80 - $__internal_4_$__cuda_sm20_div_rn_f64_full)
$__internal_4_$__cuda_sm20_div_rn_f64_full:
[----:B------:R-:W0:Y:S01]  /*07b0*/  LDC.64 R12, c[0x0][0x390] ;  /* 0x0000e400ff0c7b82 */ /* 0x000e220000000a00 */
[----:B------:R-:W-:Y:S01]  /*07c0*/  IMAD.MOV.U32 R18, RZ, RZ, 0x1 ;  /* 0x00000001ff127424 */ /* 0x000fe200078e00ff */
        /* <DEDUP_REMOVED lines=10> */
[----:B------:R-:W-:Y:S01]  /*0870*/  LOP3.LUT R6, R13, 0x7ff00000, RZ, 0xc0, !PT ;  /* 0x7ff000000d067812 */ /* 0x000fe200078ec0ff */
[----:B------:R-:W-:-:S04]  /*0880*/  IMAD.MOV.U32 R7, RZ, RZ, 0x1ca00000 ;  /* 0x1ca00000ff077424 */ /* 0x000fc800078e00ff */
[----:B------:R-:W0:Y:S01]  /*0890*/  MUFU.RCP64H R19, R11 ;  /* 0x0000000b00137308 */ /* 0x000e220000001800 */
[----:B------:R-:W-:Y:S01]  /*08a0*/  ISETP.GE.U32.AND P1, PT, R5, R6, PT ;  /* 0x000000060500720c */ /* 0x000fe20003f26070 */
[----:B------:R-:W-:Y:S02]  /*08b0*/  IMAD.MOV.U32 R25, RZ, RZ, R6 ;  /* 0x000000ffff197224 */ /* 0x000fe400078e0006 */
[----:B------:R-:W-:Y:S02]  /*08c0*/  @!P0 LOP3.LUT R25, R11, 0x7ff00000, RZ, 0xc0, !PT ;  /* 0x7ff000000b198812 */ /* 0x000fe400078ec0ff */
[----:B------:R-:W-:-:S03]  /*08d0*/  SEL R7, R7, 0x63400000, !P1 ;  /* 0x6340000007077807 */ /* 0x000fc60004800000 */
[----:B------:R-:W-:Y:S01]  /*08e0*/  VIADD R27, R25, 0xffffffff ;  /* 0xffffffff191b7836 */ /* 0x000fe20000000000 */
[----:B------:R-:W-:-:S04]  /*08f0*/  @!P2 LOP3.LUT R22, R7, 0x80000000, R9, 0xf8, !PT ;  /* 0x800000000716a812 */ /* 0x000fc800078ef809 */
[----:B------:R-:W-:Y:S01]  /*0900*/  @!P2 LOP3.LUT R23, R22, 0x100000, RZ, 0xfc, !PT ;  /* 0x001000001617a812 */ /* 0x000fe200078efcff */
[----:B------:R-:W-:Y:S01]  /*0910*/  @!P2 IMAD.MOV.U32 R22, RZ, RZ, RZ ;  /* 0x000000ffff16a224 */ /* 0x000fe200078e00ff */
        /* <DEDUP_REMOVED lines=11> */
[----:B------:R-:W-:Y:S02]  /*09d0*/  ISETP.GT.U32.AND P0, PT, R22, 0x7feffffe, PT ;  /* 0x7feffffe1600780c */ /* 0x000fe40003f04070 */
[----:B------:R-:W-:Y:S02]  /*09e0*/  DFMA R22, R20, -R10, R16 ;  /* 0x8000000a1416722b */ /* 0x000fe40000000010 */
[----:B------:R-:W-:-:S06]  /*09f0*/  ISETP.GT.U32.OR P0, PT, R27, 0x7feffffe, P0 ;  /* 0x7feffffe1b00780c */ /* 0x000fcc0000704470 */
[----:B------:R-:W-:-:S07]  /*0a00*/  DFMA R22, R18, R22, R20 ;  /* 0x000000161216722b */ /* 0x000fce0000000014 */
        /* <DEDUP_REMOVED lines=25> */
.L_x_71:
        /* <DEDUP_REMOVED lines=17> */
.L_x_74:
[----:B------:R-:W-:Y:S01]  /*0cb0*/  LOP3.LUT R7, R13, 0x80000, RZ, 0xfc, !PT ;  /* 0x000800000d077812 */ /* 0x000fe200078efcff */
[----:B------:R-:W-:Y:S01]  /*0cc0*/  IMAD.MOV.U32 R6, RZ, RZ, R12 ;  /* 0x000000ffff067224 */ /* 0x000fe200078e000c */
[----:B------:R-:W-:Y:S06]  /*0cd0*/  BRA `(.L_x_72) ;  /* 0x0000000000087947 */ /* 0x000fec0003800000 */
.L_x_73:
[----:B------:R-:W-:Y:S01]  /*0ce0*/  LOP3.LUT R7, R9, 0x80000, RZ, 0xfc, !PT ;  /* 0x0008000009077812 */ /* 0x000fe200078efcff */
[----:B------:R-:W-:-:S07]  /*0cf0*/  IMAD.MOV.U32 R6, RZ, RZ, R8 ;  /* 0x000000ffff067224 */ /* 0x000fce00078e0008 */
.L_x_72:
[----:B------:R-:W-:Y:S05]  /*0d00*/  BSYNC.RECONVERGENT B1 ;  /* 0x0000000000017941 */ /* 0x000fea0003800200 */
.L_x_70:
[----:B------:R-:W-:Y:S02]  /*0d10*/  IMAD.MOV.U32 R5, RZ, RZ, R6 ;  /* 0x000000ffff057224 */ /* 0x000fe400078e0006 */
[----:B------:R-:W-:Y:S02]  /*0d20*/  IMAD.MOV.U32 R8, RZ, RZ, R7 ;  /* 0x000000ffff087224 */ /* 0x000fe400078e0007 */
[----:B------:R-:W-:Y:S02]  /*0d30*/  IMAD.MOV.U32 R6, RZ, RZ, R0 ;  /* 0x000000ffff067224 */ /* 0x000fe400078e0000 */
[----:B------:R-:W-:-:S04]  /*0d40*/  IMAD.MOV.U32 R7, RZ, RZ, 0x0 ;  /* 0x00000000ff077424 */ /* 0x000fc800078e00ff */
[----:B------:R-:W-:Y:S05]  /*0d50*/  RET.REL.NODEC R6 `(_Z16jacobi_iterationiddPdS_S_) ;  /* 0xfffffff006a87950 */ /* 0x000fea0003c3ffff */
.L_x_75:
        /* <DEDUP_REMOVED lines=10> */
.L_x_80:


//--------------------- .nv.shared._Z15cn_bw_glob_scanPdS_iS_ --------------------------
	.section	.nv.shared._Z15cn_bw_glob_scanPdS_iS_,"aw",@nobits
	.sectionflags	@""
	.align	16
	.zero		1024


//--------------------- .nv.shared.reserved.0     --------------------------
	.section	.nv.shared.reserved.0,"aw",@nobits
	.weak		__nv_reservedSMEM_offset_0_alias
	.size		__nv_reservedSMEM_offset_0_alias, 0, 64
	.other		__nv_reservedSMEM_offset_0_alias,@"STO_CUDA_RESERVED_SHARED STV_DEFAULT"
__nv_reservedSMEM_offset_0_alias:
	.zero		0
	.zero		64


//--------------------- .nv.shared._Z15cn_bw_part_scanPdS_i --------------------------
	.section	.nv.shared._Z15cn_bw_part_scanPdS_i,"aw",@nobits
	.sectionflags	@""
	.align	16
	.zero		1024


//--------------------- .nv.shared._Z15cn_fw_glob_scanPdS_iS_ --------------------------
	.section	.nv.shared._Z15cn_fw_glob_scanPdS_iS_,"aw",@nobits
	.sectionflags	@""
	.align	16
	.zero		1024


//--------------------- .nv.shared._Z15cn_fw_part_scanPdS_i --------------------------
	.section	.nv.shared._Z15cn_fw_part_scanPdS_i,"aw",@nobits
	.sectionflags	@""
	.align	16
	.zero		1024


//--------------------- .nv.shared._Z10cn_map_rhoPdS_ddi --------------------------
	.section	.nv.shared._Z10cn_map_rhoPdS_ddi,"aw",@nobits
	.sectionflags	@""
	.align	16
	.zero		1024


//--------------------- .nv.shared._Z20jacobi_iter_no_erroriddPdS_ --------------------------
	.section	.nv.shared._Z20jacobi_iter_no_erroriddPdS_,"aw",@nobits
	.sectionflags	@""
	.align	16
	.zero		1024


//--------------------- .nv.shared._Z16jacobi_iterationiddPdS_S_ --------------------------
	.section	.nv.shared._Z16jacobi_iterationiddPdS_S_,"aw",@nobits
	.sectionflags	@""
	.align	16
	.zero		1024


//--------------------- .nv.constant0._Z15cn_bw_glob_scanPdS_iS_ --------------------------
	.section	.nv.constant0._Z15cn_bw_glob_scanPdS_iS_,"a",@progbits
	.sectionflags	@""
	.align	4
.nv.constant0._Z15cn_bw_glob_scanPdS_iS_:
	.zero		928


//--------------------- .nv.constant0._Z15cn_bw_part_scanPdS_i --------------------------
	.section	.nv.constant0._Z15cn_bw_part_scanPdS_i,"a",@progbits
	.sectionflags	@""
	.align	4
.nv.constant0._Z15cn_bw_part_scanPdS_i:
	.zero		916


//--------------------- .nv.constant0._Z15cn_fw_glob_scanPdS_iS_ --------------------------
	.section	.nv.constant0._Z15cn_fw_glob_scanPdS_iS_,"a",@progbits
	.sectionflags	@""
	.align	4
.nv.constant0._Z15cn_fw_glob_scanPdS_iS_:
	.zero		928


//--------------------- .nv.constant0._Z15cn_fw_part_scanPdS_i --------------------------
	.section	.nv.constant0._Z15cn_fw_part_scanPdS_i,"a",@progbits
	.sectionflags	@""
	.align	4
.nv.constant0._Z15cn_fw_part_scanPdS_i:
	.zero		916


//--------------------- .nv.constant0._Z10cn_map_rhoPdS_ddi --------------------------
	.section	.nv.constant0._Z10cn_map_rhoPdS_ddi,"a",@progbits
	.sectionflags	@""
	.align	4
.nv.constant0._Z10cn_map_rhoPdS_ddi:
	.zero		932


//--------------------- .nv.constant0._Z20jacobi_iter_no_erroriddPdS_ --------------------------
	.section	.nv.constant0._Z20jacobi_iter_no_erroriddPdS_,"a",@progbits
	.sectionflags	@""
	.align	4
.nv.constant0._Z20jacobi_iter_no_erroriddPdS_:
	.zero		936


//--------------------- .nv.constant0._Z16jacobi_iterationiddPdS_S_ --------------------------
	.section	.nv.constant0._Z16jacobi_iterationiddPdS_S_,"a",@progbits
	.sectionflags	@""
	.align	4
.nv.constant0._Z16jacobi_iterationiddPdS_S_:
	.zero		944


//--------------------- SYMBOLS --------------------------

	.type		.nv.reservedSmem.offset0,@object
	.size		.nv.reservedSmem.offset0,0x4
	.type		.nv.reservedSmem.cap,@object
	.size		.nv.reservedSmem.cap,0x4
